//
// Generated by NVIDIA NVVM Compiler
//
// Compiler Build ID: CL-36424714
// Cuda compilation tools, release 13.0, V13.0.88
// Based on NVVM 20.0.0
//

.version 9.0
.target sm_100
.address_size 64

	// .globl	_Z15nhwc2nchwKernelPKhPfiiii
// _ZZ16seg_image_KernelIhLm19EEvPKT_PhPKhmE15smem_colour_map has been demoted

.visible .entry _Z15nhwc2nchwKernelPKhPfiiii(
	.param .u64 .ptr .align 1 _Z15nhwc2nchwKernelPKhPfiiii_param_0,
	.param .u64 .ptr .align 1 _Z15nhwc2nchwKernelPKhPfiiii_param_1,
	.param .u32 _Z15nhwc2nchwKernelPKhPfiiii_param_2,
	.param .u32 _Z15nhwc2nchwKernelPKhPfiiii_param_3,
	.param .u32 _Z15nhwc2nchwKernelPKhPfiiii_param_4,
	.param .u32 _Z15nhwc2nchwKernelPKhPfiiii_param_5
)
{
	.reg .b16 	%rs<3>;
	.reg .b32 	%r<17>;
	.reg .b32 	%f<3>;
	.reg .b64 	%rd<9>;

	ld.param.u64 	%rd1, [_Z15nhwc2nchwKernelPKhPfiiii_param_0];
	ld.param.u64 	%rd2, [_Z15nhwc2nchwKernelPKhPfiiii_param_1];
	ld.param.u32 	%r1, [_Z15nhwc2nchwKernelPKhPfiiii_param_2];
	ld.param.u32 	%r2, [_Z15nhwc2nchwKernelPKhPfiiii_param_3];
	ld.param.u32 	%r3, [_Z15nhwc2nchwKernelPKhPfiiii_param_4];
	ld.param.u32 	%r4, [_Z15nhwc2nchwKernelPKhPfiiii_param_5];
	cvta.to.global.u64 	%rd3, %rd2;
	cvta.to.global.u64 	%rd4, %rd1;
	mov.u32 	%r5, %tid.x;
	mov.u32 	%r6, %ctaid.x;
	mov.u32 	%r7, %ntid.x;
	mad.lo.s32 	%r8, %r6, %r7, %r5;
	div.s32 	%r9, %r8, %r2;
	mul.lo.s32 	%r10, %r9, %r2;
	sub.s32 	%r11, %r8, %r10;
	div.s32 	%r12, %r8, %r3;
	mul.lo.s32 	%r13, %r12, %r3;
	sub.s32 	%r14, %r8, %r13;
	mad.lo.s32 	%r15, %r12, %r4, %r14;
	cvt.s64.s32 	%rd5, %r15;
	add.s64 	%rd6, %rd4, %rd5;
	ld.global.nc.u8 	%rs1, [%rd6];
	cvt.u16.u8 	%rs2, %rs1;
	cvt.rn.f32.u16 	%f1, %rs2;
	div.rn.f32 	%f2, %f1, 0f437F0000;
	mad.lo.s32 	%r16, %r11, %r1, %r9;
	mul.wide.s32 	%rd7, %r16, 4;
	add.s64 	%rd8, %rd3, %rd7;
	st.global.f32 	[%rd8], %f2;
	ret;

}
	// .globl	_Z22normalizeChannelKernelIfEvPT_mS0_S0_
.visible .entry _Z22normalizeChannelKernelIfEvPT_mS0_S0_(
	.param .u64 .ptr .align 1 _Z22normalizeChannelKernelIfEvPT_mS0_S0__param_0,
	.param .u64 _Z22normalizeChannelKernelIfEvPT_mS0_S0__param_1,
	.param .f32 _Z22normalizeChannelKernelIfEvPT_mS0_S0__param_2,
	.param .f32 _Z22normalizeChannelKernelIfEvPT_mS0_S0__param_3
)
{
	.reg .pred 	%p<2>;
	.reg .b32 	%r<5>;
	.reg .b32 	%f<6>;
	.reg .b64 	%rd<7>;

	ld.param.u64 	%rd2, [_Z22normalizeChannelKernelIfEvPT_mS0_S0__param_0];
	ld.param.u64 	%rd3, [_Z22normalizeChannelKernelIfEvPT_mS0_S0__param_1];
	ld.param.f32 	%f1, [_Z22normalizeChannelKernelIfEvPT_mS0_S0__param_2];
	ld.param.f32 	%f2, [_Z22normalizeChannelKernelIfEvPT_mS0_S0__param_3];
	mov.u32 	%r1, %tid.x;
	mov.u32 	%r2, %ctaid.x;
	mov.u32 	%r3, %ntid.x;
	mad.lo.s32 	%r4, %r2, %r3, %r1;
	cvt.s64.s32 	%rd1, %r4;
	setp.le.u64 	%p1, %rd3, %rd1;
	@%p1 bra 	$L__BB1_2;
	cvta.to.global.u64 	%rd4, %rd2;
	shl.b64 	%rd5, %rd1, 2;
	add.s64 	%rd6, %rd4, %rd5;
	ld.global.f32 	%f3, [%rd6];
	sub.f32 	%f4, %f3, %f1;
	div.rn.f32 	%f5, %f4, %f2;
	st.global.f32 	[%rd6], %f5;
$L__BB1_2:
	ret;

}
	// .globl	_Z17argmax_chw_KernelIfhEvPKT_PT0_mm
.visible .entry _Z17argmax_chw_KernelIfhEvPKT_PT0_mm(
	.param .u64 .ptr .align 1 _Z17argmax_chw_KernelIfhEvPKT_PT0_mm_param_0,
	.param .u64 .ptr .align 1 _Z17argmax_chw_KernelIfhEvPKT_PT0_mm_param_1,
	.param .u64 _Z17argmax_chw_KernelIfhEvPKT_PT0_mm_param_2,
	.param .u64 _Z17argmax_chw_KernelIfhEvPKT_PT0_mm_param_3
)
{
	.reg .pred 	%p<26>;
	.reg .b16 	%rs<53>;
	.reg .b32 	%r<5>;
	.reg .b32 	%f<39>;
	.reg .b64 	%rd<62>;

	ld.param.u64 	%rd20, [_Z17argmax_chw_KernelIfhEvPKT_PT0_mm_param_0];
	ld.param.u64 	%rd21, [_Z17argmax_chw_KernelIfhEvPKT_PT0_mm_param_1];
	ld.param.u64 	%rd22, [_Z17argmax_chw_KernelIfhEvPKT_PT0_mm_param_2];
	ld.param.u64 	%rd23, [_Z17argmax_chw_KernelIfhEvPKT_PT0_mm_param_3];
	mov.u32 	%r1, %tid.x;
	mov.u32 	%r2, %ctaid.x;
	mov.u32 	%r3, %ntid.x;
	mad.lo.s32 	%r4, %r2, %r3, %r1;
	cvt.s64.s32 	%rd1, %r4;
	setp.le.u64 	%p1, %rd22, %rd1;
	@%p1 bra 	$L__BB2_14;
	cvta.to.global.u64 	%rd2, %rd20;
	setp.lt.u64 	%p2, %rd23, 2;
	mov.b16 	%rs52, 0;
	@%p2 bra 	$L__BB2_13;
	shl.b64 	%rd25, %rd1, 2;
	add.s64 	%rd3, %rd2, %rd25;
	ld.global.nc.f32 	%f36, [%rd3];
	add.s64 	%rd4, %rd23, -1;
	add.s64 	%rd26, %rd23, -2;
	and.b64  	%rd5, %rd4, 7;
	setp.lt.u64 	%p3, %rd26, 7;
	mov.b16 	%rs52, 0;
	mov.b64 	%rd59, 1;
	@%p3 bra 	$L__BB2_5;
	and.b64  	%rd28, %rd4, -8;
	neg.s64 	%rd6, %rd28;
	shl.b64 	%rd7, %rd22, 2;
	add.s64 	%rd30, %rd7, %rd25;
	add.s64 	%rd57, %rd2, %rd30;
	shl.b64 	%rd9, %rd22, 5;
	mov.b16 	%rs52, 0;
	mov.b64 	%rd59, 1;
$L__BB2_4:
	.pragma "nounroll";
	ld.global.nc.f32 	%f9, [%rd57];
	setp.gt.f32 	%p4, %f9, %f36;
	cvt.u16.u64 	%rs17, %rd59;
	selp.f32 	%f10, %f9, %f36, %p4;
	selp.b16 	%rs18, %rs17, %rs52, %p4;
	add.s64 	%rd31, %rd57, %rd7;
	ld.global.nc.f32 	%f11, [%rd31];
	setp.gt.f32 	%p5, %f11, %f10;
	add.s16 	%rs19, %rs17, 1;
	selp.f32 	%f12, %f11, %f10, %p5;
	selp.b16 	%rs20, %rs19, %rs18, %p5;
	add.s64 	%rd32, %rd31, %rd7;
	ld.global.nc.f32 	%f13, [%rd32];
	setp.gt.f32 	%p6, %f13, %f12;
	add.s16 	%rs21, %rs17, 2;
	selp.f32 	%f14, %f13, %f12, %p6;
	selp.b16 	%rs22, %rs21, %rs20, %p6;
	add.s64 	%rd33, %rd32, %rd7;
	ld.global.nc.f32 	%f15, [%rd33];
	setp.gt.f32 	%p7, %f15, %f14;
	add.s16 	%rs23, %rs17, 3;
	selp.f32 	%f16, %f15, %f14, %p7;
	selp.b16 	%rs24, %rs23, %rs22, %p7;
	add.s64 	%rd34, %rd33, %rd7;
	ld.global.nc.f32 	%f17, [%rd34];
	setp.gt.f32 	%p8, %f17, %f16;
	add.s16 	%rs25, %rs17, 4;
	selp.f32 	%f18, %f17, %f16, %p8;
	selp.b16 	%rs26, %rs25, %rs24, %p8;
	add.s64 	%rd35, %rd34, %rd7;
	ld.global.nc.f32 	%f19, [%rd35];
	setp.gt.f32 	%p9, %f19, %f18;
	add.s16 	%rs27, %rs17, 5;
	selp.f32 	%f20, %f19, %f18, %p9;
	selp.b16 	%rs28, %rs27, %rs26, %p9;
	add.s64 	%rd36, %rd35, %rd7;
	ld.global.nc.f32 	%f21, [%rd36];
	setp.gt.f32 	%p10, %f21, %f20;
	add.s16 	%rs29, %rs17, 6;
	selp.f32 	%f22, %f21, %f20, %p10;
	selp.b16 	%rs30, %rs29, %rs28, %p10;
	add.s64 	%rd37, %rd36, %rd7;
	ld.global.nc.f32 	%f23, [%rd37];
	setp.gt.f32 	%p11, %f23, %f22;
	add.s16 	%rs31, %rs17, 7;
	selp.f32 	%f36, %f23, %f22, %p11;
	selp.b16 	%rs52, %rs31, %rs30, %p11;
	add.s64 	%rd59, %rd59, 8;
	add.s64 	%rd38, %rd6, %rd59;
	add.s64 	%rd57, %rd57, %rd9;
	setp.ne.s64 	%p12, %rd38, 1;
	@%p12 bra 	$L__BB2_4;
$L__BB2_5:
	setp.eq.s64 	%p13, %rd5, 0;
	@%p13 bra 	$L__BB2_13;
	and.b64  	%rd15, %rd4, 3;
	setp.lt.u64 	%p14, %rd5, 4;
	@%p14 bra 	$L__BB2_8;
	mul.lo.s64 	%rd39, %rd59, %rd22;
	shl.b64 	%rd40, %rd39, 2;
	add.s64 	%rd41, %rd3, %rd40;
	ld.global.nc.f32 	%f24, [%rd41];
	setp.gt.f32 	%p15, %f24, %f36;
	cvt.u16.u64 	%rs33, %rd59;
	selp.f32 	%f25, %f24, %f36, %p15;
	selp.b16 	%rs34, %rs33, %rs52, %p15;
	shl.b64 	%rd42, %rd22, 2;
	add.s64 	%rd43, %rd41, %rd42;
	ld.global.nc.f32 	%f26, [%rd43];
	setp.gt.f32 	%p16, %f26, %f25;
	add.s16 	%rs35, %rs33, 1;
	selp.f32 	%f27, %f26, %f25, %p16;
	selp.b16 	%rs36, %rs35, %rs34, %p16;
	add.s64 	%rd44, %rd43, %rd42;
	ld.global.nc.f32 	%f28, [%rd44];
	setp.gt.f32 	%p17, %f28, %f27;
	add.s16 	%rs37, %rs33, 2;
	selp.f32 	%f29, %f28, %f27, %p17;
	selp.b16 	%rs38, %rs37, %rs36, %p17;
	add.s64 	%rd45, %rd44, %rd42;
	ld.global.nc.f32 	%f30, [%rd45];
	setp.gt.f32 	%p18, %f30, %f29;
	add.s16 	%rs39, %rs33, 3;
	selp.f32 	%f36, %f30, %f29, %p18;
	selp.b16 	%rs52, %rs39, %rs38, %p18;
	add.s64 	%rd59, %rd59, 4;
$L__BB2_8:
	setp.eq.s64 	%p19, %rd15, 0;
	@%p19 bra 	$L__BB2_13;
	setp.eq.s64 	%p20, %rd15, 1;
	@%p20 bra 	$L__BB2_11;
	mul.lo.s64 	%rd46, %rd59, %rd22;
	shl.b64 	%rd47, %rd46, 2;
	add.s64 	%rd48, %rd3, %rd47;
	ld.global.nc.f32 	%f31, [%rd48];
	setp.gt.f32 	%p21, %f31, %f36;
	cvt.u16.u64 	%rs41, %rd59;
	selp.f32 	%f32, %f31, %f36, %p21;
	selp.b16 	%rs42, %rs41, %rs52, %p21;
	shl.b64 	%rd49, %rd22, 2;
	add.s64 	%rd50, %rd48, %rd49;
	ld.global.nc.f32 	%f33, [%rd50];
	setp.gt.f32 	%p22, %f33, %f32;
	add.s16 	%rs43, %rs41, 1;
	selp.f32 	%f36, %f33, %f32, %p22;
	selp.b16 	%rs52, %rs43, %rs42, %p22;
	add.s64 	%rd59, %rd59, 2;
$L__BB2_11:
	and.b64  	%rd51, %rd4, 1;
	setp.eq.b64 	%p23, %rd51, 1;
	not.pred 	%p24, %p23;
	@%p24 bra 	$L__BB2_13;
	mul.lo.s64 	%rd52, %rd59, %rd22;
	shl.b64 	%rd53, %rd52, 2;
	add.s64 	%rd54, %rd3, %rd53;
	ld.global.nc.f32 	%f34, [%rd54];
	setp.gt.f32 	%p25, %f34, %f36;
	cvt.u16.u64 	%rs44, %rd59;
	selp.b16 	%rs52, %rs44, %rs52, %p25;
$L__BB2_13:
	cvta.to.global.u64 	%rd55, %rd21;
	add.s64 	%rd56, %rd55, %rd1;
	st.global.u8 	[%rd56], %rs52;
$L__BB2_14:
	ret;

}
	// .globl	_Z16seg_image_KernelIhLm19EEvPKT_PhPKhm
.visible .entry _Z16seg_image_KernelIhLm19EEvPKT_PhPKhm(
	.param .u64 .ptr .align 1 _Z16seg_image_KernelIhLm19EEvPKT_PhPKhm_param_0,
	.param .u64 .ptr .align 1 _Z16seg_image_KernelIhLm19EEvPKT_PhPKhm_param_1,
	.param .u64 .ptr .align 1 _Z16seg_image_KernelIhLm19EEvPKT_PhPKhm_param_2,
	.param .u64 _Z16seg_image_KernelIhLm19EEvPKT_PhPKhm_param_3
)
{
	.reg .pred 	%p<3>;
	.reg .b16 	%rs<8>;
	.reg .b32 	%r<11>;
	.reg .b64 	%rd<14>;
	// demoted variable
	.shared .align 1 .b8 _ZZ16seg_image_KernelIhLm19EEvPKT_PhPKhmE15smem_colour_map[57];
	ld.param.u64 	%rd2, [_Z16seg_image_KernelIhLm19EEvPKT_PhPKhm_param_0];
	ld.param.u64 	%rd3, [_Z16seg_image_KernelIhLm19EEvPKT_PhPKhm_param_1];
	ld.param.u64 	%rd4, [_Z16seg_image_KernelIhLm19EEvPKT_PhPKhm_param_2];
	ld.param.u64 	%rd5, [_Z16seg_image_KernelIhLm19EEvPKT_PhPKhm_param_3];
	mov.u32 	%r1, %tid.x;
	mov.u32 	%r3, %ctaid.x;
	mov.u32 	%r4, %ntid.x;
	mad.lo.s32 	%r2, %r3, %r4, %r1;
	setp.gt.u32 	%p1, %r1, 56;
	@%p1 bra 	$L__BB3_2;
	cvta.to.global.u64 	%rd6, %rd4;
	cvt.u64.u32 	%rd7, %r1;
	add.s64 	%rd8, %rd6, %rd7;
	ld.global.nc.u8 	%rs1, [%rd8];
	cvt.u16.u8 	%rs2, %rs1;
	mov.u32 	%r5, _ZZ16seg_image_KernelIhLm19EEvPKT_PhPKhmE15smem_colour_map;
	add.s32 	%r6, %r5, %r1;
	st.shared.u8 	[%r6], %rs2;
$L__BB3_2:
	bar.sync 	0;
	cvt.s64.s32 	%rd1, %r2;
	setp.le.u64 	%p2, %rd5, %rd1;
	@%p2 bra 	$L__BB3_4;
	cvta.to.global.u64 	%rd9, %rd2;
	add.s64 	%rd10, %rd9, %rd1;
	mul.lo.s32 	%r7, %r2, 3;
	cvt.u64.u32 	%rd11, %r7;
	ld.global.nc.u8 	%rs3, [%rd10];
	cvt.u16.u8 	%rs4, %rs3;
	mul.wide.u16 	%r8, %rs4, 3;
	mov.u32 	%r9, _ZZ16seg_image_KernelIhLm19EEvPKT_PhPKhmE15smem_colour_map;
	add.s32 	%r10, %r9, %r8;
	ld.shared.u8 	%rs5, [%r10];
	cvta.to.global.u64 	%rd12, %rd3;
	add.s64 	%rd13, %rd12, %rd11;
	st.global.u8 	[%rd13], %rs5;
	ld.shared.u8 	%rs6, [%r10+1];
	st.global.u8 	[%rd13+1], %rs6;
	ld.shared.u8 	%rs7, [%r10+2];
	st.global.u8 	[%rd13+2], %rs7;
$L__BB3_4:
	ret;

}
	// .globl	_Z17flow_image_KernelIfEvPKT_Phm
.visible .entry _Z17flow_image_KernelIfEvPKT_Phm(
	.param .u64 .ptr .align 1 _Z17flow_image_KernelIfEvPKT_Phm_param_0,
	.param .u64 .ptr .align 1 _Z17flow_image_KernelIfEvPKT_Phm_param_1,
	.param .u64 _Z17flow_image_KernelIfEvPKT_Phm_param_2
)
{
	.reg .pred 	%p<53>;
	.reg .b32 	%r<49>;
	.reg .b32 	%f<233>;
	.reg .b64 	%rd<17>;

	ld.param.u64 	%rd2, [_Z17flow_image_KernelIfEvPKT_Phm_param_0];
	ld.param.u64 	%rd3, [_Z17flow_image_KernelIfEvPKT_Phm_param_1];
	ld.param.u64 	%rd4, [_Z17flow_image_KernelIfEvPKT_Phm_param_2];
	mov.u32 	%r9, %tid.x;
	mov.u32 	%r10, %ctaid.x;
	mov.u32 	%r11, %ntid.x;
	mad.lo.s32 	%r12, %r10, %r11, %r9;
	cvt.s64.s32 	%rd1, %r12;
	setp.le.u64 	%p1, %rd4, %rd1;
	@%p1 bra 	$L__BB4_28;
	cvta.to.global.u64 	%rd5, %rd2;
	shl.b64 	%rd6, %rd1, 2;
	add.s64 	%rd7, %rd5, %rd6;
	ld.global.nc.f32 	%f1, [%rd7];
	shl.b64 	%rd8, %rd4, 2;
	add.s64 	%rd9, %rd7, %rd8;
	ld.global.nc.f32 	%f2, [%rd9];
	abs.f32 	%f3, %f1;
	setp.eq.f32 	%p2, %f1, 0f3F800000;
	mov.f32 	%f225, 0f3F800000;
	@%p2 bra 	$L__BB4_6;
	setp.num.f32 	%p3, %f3, %f3;
	@%p3 bra 	$L__BB4_4;
	mov.f32 	%f92, 0f40000000;
	add.rn.f32 	%f225, %f1, %f92;
	bra.uni 	$L__BB4_6;
$L__BB4_4:
	setp.lt.f32 	%p4, %f3, 0f00800000;
	mul.f32 	%f37, %f3, 0f4B800000;
	selp.f32 	%f38, %f37, %f3, %p4;
	mov.b32 	%r13, %f38;
	add.s32 	%r14, %r13, -1060439283;
	and.b32  	%r15, %r14, -8388608;
	sub.s32 	%r16, %r13, %r15;
	mov.b32 	%f39, %r16;
	cvt.rn.f32.s32 	%f40, %r15;
	selp.f32 	%f41, 0fC1C00000, 0f00000000, %p4;
	fma.rn.f32 	%f42, %f40, 0f34000000, %f41;
	add.f32 	%f43, %f39, 0fBF800000;
	add.f32 	%f44, %f39, 0f3F800000;
	rcp.approx.ftz.f32 	%f45, %f44;
	add.f32 	%f46, %f43, %f43;
	mul.f32 	%f47, %f46, %f45;
	mul.f32 	%f48, %f47, %f47;
	neg.f32 	%f49, %f47;
	sub.f32 	%f50, %f43, %f47;
	add.f32 	%f51, %f50, %f50;
	fma.rn.f32 	%f52, %f49, %f43, %f51;
	mul.rn.f32 	%f53, %f45, %f52;
	fma.rn.f32 	%f54, %f48, 0f3A2C32E4, 0f3B52E7DB;
	fma.rn.f32 	%f55, %f54, %f48, 0f3C93BB73;
	fma.rn.f32 	%f56, %f55, %f48, 0f3DF6384F;
	mul.rn.f32 	%f57, %f56, %f48;
	fma.rn.f32 	%f58, %f47, 0f3FB8AA3B, %f42;
	mul.f32 	%f59, %f57, 0f40400000;
	sub.f32 	%f60, %f42, %f58;
	fma.rn.f32 	%f61, %f47, 0f3FB8AA3B, %f60;
	fma.rn.f32 	%f62, %f53, 0f3FB8AA3B, %f61;
	fma.rn.f32 	%f63, %f47, 0f32A55E34, %f62;
	fma.rn.f32 	%f64, %f59, %f53, %f63;
	fma.rn.f32 	%f65, %f57, %f47, %f64;
	add.rn.f32 	%f66, %f58, %f65;
	mov.f32 	%f67, 0f40000000;
	mul.rn.f32 	%f68, %f66, %f67;
	cvt.rni.f32.f32 	%f69, %f68;
	sub.f32 	%f70, %f68, %f69;
	neg.f32 	%f71, %f68;
	fma.rn.f32 	%f72, %f66, 0f40000000, %f71;
	neg.f32 	%f73, %f58;
	add.rn.f32 	%f74, %f66, %f73;
	neg.f32 	%f75, %f74;
	add.rn.f32 	%f76, %f65, %f75;
	fma.rn.f32 	%f77, %f76, 0f40000000, %f72;
	add.f32 	%f78, %f70, %f77;
	setp.gt.f32 	%p5, %f69, 0f00000000;
	selp.b32 	%r17, 0, -2097152000, %p5;
	setp.neu.f32 	%p6, %f1, 0f00000000;
	setp.neu.f32 	%p7, %f3, 0f7F800000;
	setp.lt.f32 	%p8, %f68, 0f00000000;
	selp.f32 	%f79, 0f00000000, 0f7F800000, %p8;
	abs.f32 	%f80, %f68;
	setp.gt.f32 	%p9, %f80, 0f43180000;
	cvt.rzi.s32.f32 	%r18, %f69;
	shl.b32 	%r19, %r18, 23;
	sub.s32 	%r20, %r19, %r17;
	mov.b32 	%f81, %r20;
	add.s32 	%r21, %r17, 2130706432;
	mov.b32 	%f82, %r21;
	fma.rn.f32 	%f83, %f78, 0f391FCB8E, 0f3AAF85ED;
	fma.rn.f32 	%f84, %f83, %f78, 0f3C1D9856;
	fma.rn.f32 	%f85, %f84, %f78, 0f3D6357BB;
	fma.rn.f32 	%f86, %f85, %f78, 0f3E75FDEC;
	fma.rn.f32 	%f87, %f86, %f78, 0f3F317218;
	fma.rn.f32 	%f88, %f87, %f78, 0f3F800000;
	mul.f32 	%f89, %f88, %f82;
	mul.f32 	%f90, %f89, %f81;
	selp.f32 	%f225, %f79, %f90, %p9;
	and.pred  	%p10, %p6, %p7;
	@%p10 bra 	$L__BB4_6;
	add.f32 	%f91, %f1, %f1;
	mov.b32 	%r22, %f91;
	and.b32  	%r23, %r22, 2147483647;
	mov.b32 	%f225, %r23;
$L__BB4_6:
	abs.f32 	%f8, %f2;
	setp.eq.f32 	%p11, %f2, 0f3F800000;
	mov.f32 	%f226, 0f3F800000;
	@%p11 bra 	$L__BB4_11;
	setp.num.f32 	%p12, %f8, %f8;
	@%p12 bra 	$L__BB4_9;
	mov.f32 	%f149, 0f40000000;
	add.rn.f32 	%f226, %f2, %f149;
	bra.uni 	$L__BB4_11;
$L__BB4_9:
	setp.lt.f32 	%p13, %f8, 0f00800000;
	mul.f32 	%f94, %f8, 0f4B800000;
	selp.f32 	%f95, %f94, %f8, %p13;
	mov.b32 	%r24, %f95;
	add.s32 	%r25, %r24, -1060439283;
	and.b32  	%r26, %r25, -8388608;
	sub.s32 	%r27, %r24, %r26;
	mov.b32 	%f96, %r27;
	cvt.rn.f32.s32 	%f97, %r26;
	selp.f32 	%f98, 0fC1C00000, 0f00000000, %p13;
	fma.rn.f32 	%f99, %f97, 0f34000000, %f98;
	add.f32 	%f100, %f96, 0fBF800000;
	add.f32 	%f101, %f96, 0f3F800000;
	rcp.approx.ftz.f32 	%f102, %f101;
	add.f32 	%f103, %f100, %f100;
	mul.f32 	%f104, %f103, %f102;
	mul.f32 	%f105, %f104, %f104;
	neg.f32 	%f106, %f104;
	sub.f32 	%f107, %f100, %f104;
	add.f32 	%f108, %f107, %f107;
	fma.rn.f32 	%f109, %f106, %f100, %f108;
	mul.rn.f32 	%f110, %f102, %f109;
	fma.rn.f32 	%f111, %f105, 0f3A2C32E4, 0f3B52E7DB;
	fma.rn.f32 	%f112, %f111, %f105, 0f3C93BB73;
	fma.rn.f32 	%f113, %f112, %f105, 0f3DF6384F;
	mul.rn.f32 	%f114, %f113, %f105;
	fma.rn.f32 	%f115, %f104, 0f3FB8AA3B, %f99;
	mul.f32 	%f116, %f114, 0f40400000;
	sub.f32 	%f117, %f99, %f115;
	fma.rn.f32 	%f118, %f104, 0f3FB8AA3B, %f117;
	fma.rn.f32 	%f119, %f110, 0f3FB8AA3B, %f118;
	fma.rn.f32 	%f120, %f104, 0f32A55E34, %f119;
	fma.rn.f32 	%f121, %f116, %f110, %f120;
	fma.rn.f32 	%f122, %f114, %f104, %f121;
	add.rn.f32 	%f123, %f115, %f122;
	mov.f32 	%f124, 0f40000000;
	mul.rn.f32 	%f125, %f123, %f124;
	cvt.rni.f32.f32 	%f126, %f125;
	sub.f32 	%f127, %f125, %f126;
	neg.f32 	%f128, %f125;
	fma.rn.f32 	%f129, %f123, 0f40000000, %f128;
	neg.f32 	%f130, %f115;
	add.rn.f32 	%f131, %f123, %f130;
	neg.f32 	%f132, %f131;
	add.rn.f32 	%f133, %f122, %f132;
	fma.rn.f32 	%f134, %f133, 0f40000000, %f129;
	add.f32 	%f135, %f127, %f134;
	setp.gt.f32 	%p14, %f126, 0f00000000;
	selp.b32 	%r28, 0, -2097152000, %p14;
	setp.neu.f32 	%p15, %f2, 0f00000000;
	setp.neu.f32 	%p16, %f8, 0f7F800000;
	setp.lt.f32 	%p17, %f125, 0f00000000;
	selp.f32 	%f136, 0f00000000, 0f7F800000, %p17;
	abs.f32 	%f137, %f125;
	setp.gt.f32 	%p18, %f137, 0f43180000;
	cvt.rzi.s32.f32 	%r29, %f126;
	shl.b32 	%r30, %r29, 23;
	sub.s32 	%r31, %r30, %r28;
	mov.b32 	%f138, %r31;
	add.s32 	%r32, %r28, 2130706432;
	mov.b32 	%f139, %r32;
	fma.rn.f32 	%f140, %f135, 0f391FCB8E, 0f3AAF85ED;
	fma.rn.f32 	%f141, %f140, %f135, 0f3C1D9856;
	fma.rn.f32 	%f142, %f141, %f135, 0f3D6357BB;
	fma.rn.f32 	%f143, %f142, %f135, 0f3E75FDEC;
	fma.rn.f32 	%f144, %f143, %f135, 0f3F317218;
	fma.rn.f32 	%f145, %f144, %f135, 0f3F800000;
	mul.f32 	%f146, %f145, %f139;
	mul.f32 	%f147, %f146, %f138;
	selp.f32 	%f226, %f136, %f147, %p18;
	and.pred  	%p19, %p15, %p16;
	@%p19 bra 	$L__BB4_11;
	add.f32 	%f148, %f2, %f2;
	mov.b32 	%r33, %f148;
	and.b32  	%r34, %r33, 2147483647;
	mov.b32 	%f226, %r34;
$L__BB4_11:
	add.f32 	%f150, %f225, %f226;
	sqrt.rn.f32 	%f151, %f150;
	setp.gt.f32 	%p20, %f8, %f3;
	selp.f32 	%f152, %f8, %f3, %p20;
	selp.f32 	%f153, %f3, %f8, %p20;
	div.rn.f32 	%f154, %f153, %f152;
	mul.f32 	%f155, %f154, %f154;
	fma.rn.f32 	%f156, %f155, 0f3B33710B, 0fBC807748;
	fma.rn.f32 	%f157, %f156, %f155, 0f3D2CDAB2;
	fma.rn.f32 	%f158, %f157, %f155, 0fBD992D10;
	fma.rn.f32 	%f159, %f158, %f155, 0f3DD9EA6C;
	fma.rn.f32 	%f160, %f159, %f155, 0fBE117CB1;
	fma.rn.f32 	%f161, %f160, %f155, 0f3E4CBCE0;
	fma.rn.f32 	%f162, %f161, %f155, 0fBEAAAA7D;
	mul.f32 	%f163, %f155, %f162;
	fma.rn.f32 	%f164, %f163, %f154, %f154;
	neg.f32 	%f165, %f164;
	fma.rn.f32 	%f166, 0f3F6EE581, 0f3FD774EB, %f165;
	selp.f32 	%f167, %f166, %f164, %p20;
	selp.f32 	%f168, 0f3F6EE581, 0f3FEEE581, %p20;
	selp.f32 	%f169, %f164, %f165, %p20;
	mov.b32 	%r35, %f1;
	fma.rn.f32 	%f170, %f168, 0f3FD774EB, %f169;
	setp.lt.s32 	%p21, %r35, 0;
	selp.f32 	%f171, %f170, %f167, %p21;
	add.f32 	%f172, %f3, %f8;
	setp.eq.f32 	%p22, %f152, 0f00000000;
	selp.f32 	%f173, 0f40490FDB, 0f00000000, %p21;
	setp.eq.f32 	%p23, %f3, %f8;
	selp.f32 	%f174, 0f4016CBE4, 0f3F490FDB, %p21;
	selp.f32 	%f175, %f174, %f171, %p23;
	selp.f32 	%f176, %f173, %f175, %p22;
	abs.f32 	%f177, %f172;
	setp.nan.f32 	%p24, %f177, %f177;
	copysign.f32 	%f178, %f2, %f176;
	selp.f32 	%f179, %f172, %f178, %p24;
	add.f32 	%f13, %f179, 0f40490FDB;
	mul.f32 	%f180, %f151, 0f41000000;
	mul.f32 	%f181, %f180, 0f3B800000;
	max.f32 	%f182, %f181, 0f00000000;
	min.f32 	%f183, %f182, 0f3F800000;
	mov.f32 	%f184, 0f41000000;
	sub.f32 	%f185, %f184, %f183;
	max.f32 	%f186, %f185, 0f00000000;
	min.f32 	%f14, %f186, 0f3F800000;
	mul.f32 	%f15, %f183, %f14;
	div.rn.f32 	%f16, %f13, 0f3F860A92;
	abs.f32 	%f229, %f16;
	setp.lt.f32 	%p25, %f229, 0f40000000;
	@%p25 bra 	$L__BB4_22;
	setp.gtu.f32 	%p26, %f229, 0f4B800000;
	@%p26 bra 	$L__BB4_19;
	mov.f32 	%f187, 0f40000000;
	div.approx.f32 	%f188, %f229, %f187;
	cvt.rzi.f32.f32 	%f227, %f188;
	fma.rn.f32 	%f19, %f227, 0fC0000000, %f229;
	mov.b32 	%r1, %f19;
	setp.lt.u32 	%p27, %r1, 1073741824;
	@%p27 bra 	$L__BB4_18;
	setp.lt.u32 	%p28, %r1, -2147483647;
	@%p28 bra 	$L__BB4_16;
	add.f32 	%f192, %f227, 0fBF800000;
	setp.lt.f32 	%p31, %f19, 0fC0000000;
	add.f32 	%f193, %f192, 0fBF800000;
	selp.f32 	%f227, %f193, %f192, %p31;
	bra.uni 	$L__BB4_18;
$L__BB4_16:
	add.f32 	%f227, %f227, 0f3F800000;
	setp.ltu.f32 	%p29, %f19, 0f40800000;
	@%p29 bra 	$L__BB4_18;
	add.f32 	%f189, %f227, 0f3F800000;
	fma.rn.f32 	%f190, 0f40000000, 0fC0400000, %f19;
	setp.ge.f32 	%p30, %f190, 0f00000000;
	add.f32 	%f191, %f189, 0f3F800000;
	selp.f32 	%f227, %f191, %f189, %p30;
$L__BB4_18:
	fma.rn.f32 	%f229, %f227, 0fC0000000, %f229;
	bra.uni 	$L__BB4_22;
$L__BB4_19:
	mov.b32 	%r2, %f229;
	and.b32  	%r36, %r2, 8388607;
	or.b32  	%r47, %r36, 1065353216;
	mov.b32 	%f228, %r47;
	and.b32  	%r37, %r2, -8388608;
	add.s32 	%r48, %r37, -1073741824;
	setp.eq.s32 	%p32, %r48, 0;
	@%p32 bra 	$L__BB4_21;
$L__BB4_20:
	min.u32 	%r38, %r48, 192937984;
	add.s32 	%r39, %r47, %r38;
	mov.b32 	%f194, %r39;
	sub.f32 	%f195, %f194, %f194;
	add.f32 	%f196, %f195, %f194;
	sub.f32 	%f197, %f194, %f196;
	mov.f32 	%f198, 0f3F800000;
	fma.rz.f32 	%f199, %f197, %f198, %f196;
	cvt.rzi.f32.f32 	%f200, %f199;
	sub.f32 	%f228, %f194, %f200;
	sub.s32 	%r48, %r48, %r38;
	mov.b32 	%r47, %f228;
	setp.ne.s32 	%p33, %r48, 0;
	setp.ne.s32 	%p34, %r47, 0;
	and.pred  	%p35, %p33, %p34;
	@%p35 bra 	$L__BB4_20;
$L__BB4_21:
	setp.gt.u32 	%p36, %r2, 2139095039;
	selp.f32 	%f202, 0f7FFFFFFF, 0f4B800000, %p36;
	mul.f32 	%f203, %f228, 0f34000000;
	mul.f32 	%f229, %f202, %f203;
$L__BB4_22:
	abs.f32 	%f205, %f229;
	setp.nan.f32 	%p37, %f205, %f205;
	copysign.f32 	%f206, %f16, %f229;
	selp.f32 	%f207, %f229, %f206, %p37;
	add.f32 	%f208, %f207, 0fBF800000;
	abs.f32 	%f209, %f208;
	mov.f32 	%f210, 0f3F800000;
	sub.f32 	%f211, %f210, %f209;
	mul.f32 	%f30, %f15, %f211;
	setp.ge.f32 	%p38, %f13, 0f00000000;
	setp.lt.f32 	%p39, %f13, 0f3F860A92;
	and.pred  	%p40, %p38, %p39;
	mov.f32 	%f232, 0f00000000;
	mov.f32 	%f230, %f15;
	mov.f32 	%f231, %f30;
	@%p40 bra 	$L__BB4_27;
	setp.ge.f32 	%p41, %f13, 0f3F860A92;
	setp.lt.f32 	%p42, %f13, 0f40060A92;
	and.pred  	%p43, %p41, %p42;
	mov.f32 	%f223, 0f00000000;
	mov.f32 	%f230, %f30;
	mov.f32 	%f231, %f15;
	@%p43 bra 	$L__BB4_27;
	setp.ge.f32 	%p44, %f13, 0f40060A92;
	setp.lt.f32 	%p45, %f13, 0f40490FDB;
	and.pred  	%p46, %p44, %p45;
	mov.f32 	%f230, %f223;
	mov.f32 	%f231, %f15;
	mov.f32 	%f232, %f30;
	@%p46 bra 	$L__BB4_27;
	setp.ge.f32 	%p47, %f13, 0f40490FDB;
	setp.lt.f32 	%p48, %f13, 0f40860A92;
	and.pred  	%p49, %p47, %p48;
	mov.f32 	%f230, %f223;
	mov.f32 	%f231, %f30;
	mov.f32 	%f232, %f15;
	@%p49 bra 	$L__BB4_27;
	setp.ge.f32 	%p50, %f13, 0f40860A92;
	setp.lt.f32 	%p51, %f13, 0f40A78D37;
	and.pred  	%p52, %p50, %p51;
	selp.f32 	%f230, %f30, %f15, %p52;
	selp.f32 	%f232, %f15, %f30, %p52;
	mov.f32 	%f231, 0f00000000;
$L__BB4_27:
	sub.f32 	%f216, %f14, %f15;
	cvta.to.global.u64 	%rd10, %rd3;
	cvt.u32.u64 	%r40, %rd1;
	add.f32 	%f217, %f216, %f230;
	mul.f32 	%f218, %f217, 0f437F0000;
	cvt.rzi.u32.f32 	%r41, %f218;
	mul.lo.s32 	%r42, %r40, 3;
	cvt.u64.u32 	%rd11, %r42;
	add.s64 	%rd12, %rd10, %rd11;
	st.global.u8 	[%rd12], %r41;
	add.f32 	%f219, %f216, %f231;
	mul.f32 	%f220, %f219, 0f437F0000;
	cvt.rzi.u32.f32 	%r43, %f220;
	add.s32 	%r44, %r42, 1;
	cvt.u64.u32 	%rd13, %r44;
	add.s64 	%rd14, %rd10, %rd13;
	st.global.u8 	[%rd14], %r43;
	add.f32 	%f221, %f216, %f232;
	mul.f32 	%f222, %f221, 0f437F0000;
	cvt.rzi.u32.f32 	%r45, %f222;
	add.s32 	%r46, %r42, 2;
	cvt.u64.u32 	%rd15, %r46;
	add.s64 	%rd16, %rd10, %rd15;
	st.global.u8 	[%rd16], %r45;
$L__BB4_28:
	ret;

}


// ===== COMPILED SASS (sm_100) =====

	.target	sm_100

	.elftype	@"ET_EXEC"


//--------------------- .note.nv.tkinfo           --------------------------
	.section	.note.nv.tkinfo,"",@"SHT_NOTE"
	.sectionflags	@"SHF_NOTE_NV_TKINFO"
	.tkinfo
        /*0018*/ 	.word	0x00000002
        /*0030*/ 	.string	""
        /*0030*/ 	.string	"ptxas"
        /*0030*/ 	.string	"Cuda compilation tools, release 13.0, V13.0.88"
        /*0030*/ 	.string	"Build cuda_13.0.r13.0/compiler.36424714_0"
        /*0030*/ 	.string	"-arch sm_100 -m 64 "



//--------------------- .note.nv.cuinfo           --------------------------
	.section	.note.nv.cuinfo,"",@"SHT_NOTE"
	.sectionflags	@"SHF_NOTE_NV_CUINFO"
        /*0018*/ 	.short	0x0002
        /*001a*/ 	.short	0x0064
        /*001c*/ 	.short	0x0082
	.zero		2


//--------------------- .nv.info                  --------------------------
	.section	.nv.info,"",@"SHT_CUDA_INFO"
	.align	4


	//----- nvinfo : EIATTR_REGCOUNT
	.align		4
        /*0000*/ 	.byte	0x04, 0x2f
        /*0002*/ 	.short	(.L_1 - .L_0)
	.align		4
.L_0:
        /*0004*/ 	.word	index@(_Z15nhwc2nchwKernelPKhPfiiii)
        /*0008*/ 	.word	0x0000000e


	//----- nvinfo : EIATTR_FRAME_SIZE
	.align		4
.L_1:
        /*000c*/ 	.byte	0x04, 0x11
        /*000e*/ 	.short	(.L_3 - .L_2)
	.align		4
.L_2:
        /*0010*/ 	.word	index@($__internal_3_$__cuda_sm3x_div_rn_noftz_f32_slowpath)
        /*0014*/ 	.word	0x00000000


	//----- nvinfo : EIATTR_FRAME_SIZE
	.align		4
.L_3:
        /*0018*/ 	.byte	0x04, 0x11
        /*001a*/ 	.short	(.L_5 - .L_4)
	.align		4
.L_4:
        /*001c*/ 	.word	index@(_Z15nhwc2nchwKernelPKhPfiiii)
        /*0020*/ 	.word	0x00000000


	//----- nvinfo : EIATTR_REGCOUNT
	.align		4
.L_5:
        /*0024*/ 	.byte	0x04, 0x2f
        /*0026*/ 	.short	(.L_7 - .L_6)
	.align		4
.L_6:
        /*0028*/ 	.word	index@(_Z22normalizeChannelKernelIfEvPT_mS0_S0_)
        /*002c*/ 	.word	0x00000010


	//----- nvinfo : EIATTR_FRAME_SIZE
	.align		4
.L_7:
        /*0030*/ 	.byte	0x04, 0x11
        /*0032*/ 	.short	(.L_9 - .L_8)
	.align		4
.L_8:
        /*0034*/ 	.word	index@($__internal_2_$__cuda_sm3x_div_rn_noftz_f32_slowpath)
        /*0038*/ 	.word	0x00000000


	//----- nvinfo : EIATTR_FRAME_SIZE
	.align		4
.L_9:
        /*003c*/ 	.byte	0x04, 0x11
        /*003e*/ 	.short	(.L_11 - .L_10)
	.align		4
.L_10:
        /*0040*/ 	.word	index@(_Z22normalizeChannelKernelIfEvPT_mS0_S0_)
        /*0044*/ 	.word	0x00000000


	//----- nvinfo : EIATTR_REGCOUNT
	.align		4
.L_11:
        /*0048*/ 	.byte	0x04, 0x2f
        /*004a*/ 	.short	(.L_13 - .L_12)
	.align		4
.L_12:
        /*004c*/ 	.word	index@(_Z17argmax_chw_KernelIfhEvPKT_PT0_mm)
        /*0050*/ 	.word	0x00000020


	//----- nvinfo : EIATTR_FRAME_SIZE
	.align		4
.L_13:
        /*0054*/ 	.byte	0x04, 0x11
        /*0056*/ 	.short	(.L_15 - .L_14)
	.align		4
.L_14:
        /*0058*/ 	.word	index@(_Z17argmax_chw_KernelIfhEvPKT_PT0_mm)
        /*005c*/ 	.word	0x00000000


	//----- nvinfo : EIATTR_REGCOUNT
	.align		4
.L_15:
        /*0060*/ 	.byte	0x04, 0x2f
        /*0062*/ 	.short	(.L_17 - .L_16)
	.align		4
.L_16:
        /*0064*/ 	.word	index@(_Z16seg_image_KernelIhLm19EEvPKT_PhPKhm)
        /*0068*/ 	.word	0x00000010


	//----- nvinfo : EIATTR_FRAME_SIZE
	.align		4
.L_17:
        /*006c*/ 	.byte	0x04, 0x11
        /*006e*/ 	.short	(.L_19 - .L_18)
	.align		4
.L_18:
        /*0070*/ 	.word	index@(_Z16seg_image_KernelIhLm19EEvPKT_PhPKhm)
        /*0074*/ 	.word	0x00000000


	//----- nvinfo : EIATTR_REGCOUNT
	.align		4
.L_19:
        /*0078*/ 	.byte	0x04, 0x2f
        /*007a*/ 	.short	(.L_21 - .L_20)
	.align		4
.L_20:
        /*007c*/ 	.word	index@(_Z17flow_image_KernelIfEvPKT_Phm)
        /*0080*/ 	.word	0x00000013


	//----- nvinfo : EIATTR_FRAME_SIZE
	.align		4
.L_21:
        /*0084*/ 	.byte	0x04, 0x11
        /*0086*/ 	.short	(.L_23 - .L_22)
	.align		4
.L_22:
        /*0088*/ 	.word	index@($__internal_1_$__cuda_sm3x_div_rn_noftz_f32_slowpath)
        /*008c*/ 	.word	0x00000000


	//----- nvinfo : EIATTR_FRAME_SIZE
	.align		4
.L_23:
        /*0090*/ 	.byte	0x04, 0x11
        /*0092*/ 	.short	(.L_25 - .L_24)
	.align		4
.L_24:
        /*0094*/ 	.word	index@($__internal_0_$__cuda_sm20_sqrt_rn_f32_slowpath)
        /*0098*/ 	.word	0x00000000


	//----- nvinfo : EIATTR_FRAME_SIZE
	.align		4
.L_25:
        /*009c*/ 	.byte	0x04, 0x11
        /*009e*/ 	.short	(.L_27 - .L_26)
	.align		4
.L_26:
        /*00a0*/ 	.word	index@(_Z17flow_image_KernelIfEvPKT_Phm)
        /*00a4*/ 	.word	0x00000000


	//----- nvinfo : EIATTR_MIN_STACK_SIZE
	.align		4
.L_27:
        /*00a8*/ 	.byte	0x04, 0x12
        /*00aa*/ 	.short	(.L_29 - .L_28)
	.align		4
.L_28:
        /*00ac*/ 	.word	index@(_Z17flow_image_KernelIfEvPKT_Phm)
        /*00b0*/ 	.word	0x00000000


	//----- nvinfo : EIATTR_MIN_STACK_SIZE
	.align		4
.L_29:
        /*00b4*/ 	.byte	0x04, 0x12
        /*00b6*/ 	.short	(.L_31 - .L_30)
	.align		4
.L_30:
        /*00b8*/ 	.word	index@(_Z16seg_image_KernelIhLm19EEvPKT_PhPKhm)
        /*00bc*/ 	.word	0x00000000


	//----- nvinfo : EIATTR_MIN_STACK_SIZE
	.align		4
.L_31:
        /*00c0*/ 	.byte	0x04, 0x12
        /*00c2*/ 	.short	(.L_33 - .L_32)
	.align		4
.L_32:
        /*00c4*/ 	.word	index@(_Z17argmax_chw_KernelIfhEvPKT_PT0_mm)
        /*00c8*/ 	.word	0x00000000


	//----- nvinfo : EIATTR_MIN_STACK_SIZE
	.align		4
.L_33:
        /*00cc*/ 	.byte	0x04, 0x12
        /*00ce*/ 	.short	(.L_35 - .L_34)
	.align		4
.L_34:
        /*00d0*/ 	.word	index@(_Z22normalizeChannelKernelIfEvPT_mS0_S0_)
        /*00d4*/ 	.word	0x00000000


	//----- nvinfo : EIATTR_MIN_STACK_SIZE
	.align		4
.L_35:
        /*00d8*/ 	.byte	0x04, 0x12
        /*00da*/ 	.short	(.L_37 - .L_36)
	.align		4
.L_36:
        /*00dc*/ 	.word	index@(_Z15nhwc2nchwKernelPKhPfiiii)
        /*00e0*/ 	.word	0x00000000
.L_37:


//--------------------- .nv.compat                --------------------------
	.section	.nv.compat,"",@"SHT_CUDA_COMPAT_INFO"
	.align	4
        /*0000*/ 	.byte	0x02, 0x09, 0x00, 0x00, 0x02, 0x02, 0x01, 0x00, 0x02, 0x05, 0x05, 0x00, 0x03, 0x07, 0x01, 0x01
        /*0010*/ 	.byte	0x02, 0x03, 0x00, 0x00, 0x02, 0x06, 0x01, 0x00, 0x04, 0x0b, 0x08, 0x00, 0x01, 0x00, 0x00, 0x00
        /*0020*/ 	.byte	0x00, 0x00, 0x00, 0x00


//--------------------- .nv.info._Z17flow_image_KernelIfEvPKT_Phm --------------------------
	.section	.nv.info._Z17flow_image_KernelIfEvPKT_Phm,"",@"SHT_CUDA_INFO"
	.sectionflags	@""
	.align	4


	//----- nvinfo : EIATTR_CUDA_API_VERSION
	.align		4
        /*0000*/ 	.byte	0x04, 0x37
        /*0002*/ 	.short	(.L_39 - .L_38)
.L_38:
        /*0004*/ 	.word	0x00000082


	//----- nvinfo : EIATTR_KPARAM_INFO
	.align		4
.L_39:
        /*0008*/ 	.byte	0x04, 0x17
        /*000a*/ 	.short	(.L_41 - .L_40)
.L_40:
        /*000c*/ 	.word	0x00000000
        /*0010*/ 	.short	0x0002
        /*0012*/ 	.short	0x0010
        /*0014*/ 	.byte	0x00, 0xf0, 0x21, 0x00


	//----- nvinfo : EIATTR_KPARAM_INFO
	.align		4
.L_41:
        /*0018*/ 	.byte	0x04, 0x17
        /*001a*/ 	.short	(.L_43 - .L_42)
.L_42:
        /*001c*/ 	.word	0x00000000
        /*0020*/ 	.short	0x0001
        /*0022*/ 	.short	0x0008
        /*0024*/ 	.byte	0x00, 0xf5, 0x21, 0x00


	//----- nvinfo : EIATTR_KPARAM_INFO
	.align		4
.L_43:
        /*0028*/ 	.byte	0x04, 0x17
        /*002a*/ 	.short	(.L_45 - .L_44)
.L_44:
        /*002c*/ 	.word	0x00000000
        /*0030*/ 	.short	0x0000
        /*0032*/ 	.short	0x0000
        /*0034*/ 	.byte	0x00, 0xf5, 0x21, 0x00


	//----- nvinfo : EIATTR_SPARSE_MMA_MASK
	.align		4
.L_45:
        /*0038*/ 	.byte	0x03, 0x50
        /*003a*/ 	.short	0x0000


	//----- nvinfo : EIATTR_MAXREG_COUNT
	.align		4
        /*003c*/ 	.byte	0x03, 0x1b
        /*003e*/ 	.short	0x00ff


	//----- nvinfo : EIATTR_MERCURY_ISA_VERSION
	.align		4
        /*0040*/ 	.byte	0x03, 0x5f
        /*0042*/ 	.short	0x0101


	//----- nvinfo : EIATTR_VRC_CTA_INIT_COUNT
	.align		4
        /*0044*/ 	.byte	0x02, 0x4a
	.zero		1
	.zero		1


	//----- nvinfo : EIATTR_EXIT_INSTR_OFFSETS
	.align		4
        /*0048*/ 	.byte	0x04, 0x1c
        /*004a*/ 	.short	(.L_47 - .L_46)


	//   ....[0]....
.L_46:
        /*004c*/ 	.word	0x00000090


	//   ....[1]....
        /*0050*/ 	.word	0x000015a0


	//----- nvinfo : EIATTR_CRS_STACK_SIZE
	.align		4
.L_47:
        /*0054*/ 	.byte	0x04, 0x1e
        /*0056*/ 	.short	(.L_49 - .L_48)
.L_48:
        /*0058*/ 	.word	0x00000000


	//----- nvinfo : EIATTR_CBANK_PARAM_SIZE
	.align		4
.L_49:
        /*005c*/ 	.byte	0x03, 0x19
        /*005e*/ 	.short	0x0018


	//----- nvinfo : EIATTR_PARAM_CBANK
	.align		4
        /*0060*/ 	.byte	0x04, 0x0a
        /*0062*/ 	.short	(.L_51 - .L_50)
	.align		4
.L_50:
        /*0064*/ 	.word	index@(.nv.constant0._Z17flow_image_KernelIfEvPKT_Phm)
        /*0068*/ 	.short	0x0380
        /*006a*/ 	.short	0x0018


	//----- nvinfo : EIATTR_SW_WAR
	.align		4
.L_51:
        /*006c*/ 	.byte	0x04, 0x36
        /*006e*/ 	.short	(.L_53 - .L_52)
.L_52:
        /*0070*/ 	.word	0x00000008
.L_53:


//--------------------- .nv.info._Z16seg_image_KernelIhLm19EEvPKT_PhPKhm --------------------------
	.section	.nv.info._Z16seg_image_KernelIhLm19EEvPKT_PhPKhm,"",@"SHT_CUDA_INFO"
	.sectionflags	@""
	.align	4


	//----- nvinfo : EIATTR_CUDA_API_VERSION
	.align		4
        /*0000*/ 	.byte	0x04, 0x37
        /*0002*/ 	.short	(.L_55 - .L_54)
.L_54:
        /*0004*/ 	.word	0x00000082


	//----- nvinfo : EIATTR_KPARAM_INFO
	.align		4
.L_55:
        /*0008*/ 	.byte	0x04, 0x17
        /*000a*/ 	.short	(.L_57 - .L_56)
.L_56:
        /*000c*/ 	.word	0x00000000
        /*0010*/ 	.short	0x0003
        /*0012*/ 	.short	0x0018
        /*0014*/ 	.byte	0x00, 0xf0, 0x21, 0x00


	//----- nvinfo : EIATTR_KPARAM_INFO
	.align		4
.L_57:
        /*0018*/ 	.byte	0x04, 0x17
        /*001a*/ 	.short	(.L_59 - .L_58)
.L_58:
        /*001c*/ 	.word	0x00000000
        /*0020*/ 	.short	0x0002
        /*0022*/ 	.short	0x0010
        /*0024*/ 	.byte	0x00, 0xf5, 0x21, 0x00


	//----- nvinfo : EIATTR_KPARAM_INFO
	.align		4
.L_59:
        /*0028*/ 	.byte	0x04, 0x17
        /*002a*/ 	.short	(.L_61 - .L_60)
.L_60:
        /*002c*/ 	.word	0x00000000
        /*0030*/ 	.short	0x0001
        /*0032*/ 	.short	0x0008
        /*0034*/ 	.byte	0x00, 0xf5, 0x21, 0x00


	//----- nvinfo : EIATTR_KPARAM_INFO
	.align		4
.L_61:
        /*0038*/ 	.byte	0x04, 0x17
        /*003a*/ 	.short	(.L_63 - .L_62)
.L_62:
        /*003c*/ 	.word	0x00000000
        /*0040*/ 	.short	0x0000
        /*0042*/ 	.short	0x0000
        /*0044*/ 	.byte	0x00, 0xf5, 0x21, 0x00


	//----- nvinfo : EIATTR_SPARSE_MMA_MASK
	.align		4
.L_63:
        /*0048*/ 	.byte	0x03, 0x50
        /*004a*/ 	.short	0x0000


	//----- nvinfo : EIATTR_MAXREG_COUNT
	.align		4
        /*004c*/ 	.byte	0x03, 0x1b
        /*004e*/ 	.short	0x00ff


	//----- nvinfo : EIATTR_NUM_BARRIERS
	.align		4
        /*0050*/ 	.byte	0x02, 0x4c
        /*0052*/ 	.byte	0x01
	.zero		1


	//----- nvinfo : EIATTR_MERCURY_ISA_VERSION
	.align		4
        /*0054*/ 	.byte	0x03, 0x5f
        /*0056*/ 	.short	0x0101


	//----- nvinfo : EIATTR_VRC_CTA_INIT_COUNT
	.align		4
        /*0058*/ 	.byte	0x02, 0x4a
	.zero		1
	.zero		1


	//----- nvinfo : EIATTR_EXIT_INSTR_OFFSETS
	.align		4
        /*005c*/ 	.byte	0x04, 0x1c
        /*005e*/ 	.short	(.L_65 - .L_64)


	//   ....[0]....
.L_64:
        /*0060*/ 	.word	0x00000150


	//   ....[1]....
        /*0064*/ 	.word	0x00000280


	//----- nvinfo : EIATTR_CBANK_PARAM_SIZE
	.align		4
.L_65:
        /*0068*/ 	.byte	0x03, 0x19
        /*006a*/ 	.short	0x0020


	//----- nvinfo : EIATTR_PARAM_CBANK
	.align		4
        /*006c*/ 	.byte	0x04, 0x0a
        /*006e*/ 	.short	(.L_67 - .L_66)
	.align		4
.L_66:
        /*0070*/ 	.word	index@(.nv.constant0._Z16seg_image_KernelIhLm19EEvPKT_PhPKhm)
        /*0074*/ 	.short	0x0380
        /*0076*/ 	.short	0x0020


	//----- nvinfo : EIATTR_SW_WAR
	.align		4
.L_67:
        /*0078*/ 	.byte	0x04, 0x36
        /*007a*/ 	.short	(.L_69 - .L_68)
.L_68:
        /*007c*/ 	.word	0x00000008
.L_69:


//--------------------- .nv.info._Z17argmax_chw_KernelIfhEvPKT_PT0_mm --------------------------
	.section	.nv.info._Z17argmax_chw_KernelIfhEvPKT_PT0_mm,"",@"SHT_CUDA_INFO"
	.sectionflags	@""
	.align	4


	//----- nvinfo : EIATTR_CUDA_API_VERSION
	.align		4
        /*0000*/ 	.byte	0x04, 0x37
        /*0002*/ 	.short	(.L_71 - .L_70)
.L_70:
        /*0004*/ 	.word	0x00000082


	//----- nvinfo : EIATTR_KPARAM_INFO
	.align		4
.L_71:
        /*0008*/ 	.byte	0x04, 0x17
        /*000a*/ 	.short	(.L_73 - .L_72)
.L_72:
        /*000c*/ 	.word	0x00000000
        /*0010*/ 	.short	0x0003
        /*0012*/ 	.short	0x0018
        /*0014*/ 	.byte	0x00, 0xf0, 0x21, 0x00


	//----- nvinfo : EIATTR_KPARAM_INFO
	.align		4
.L_73:
        /*0018*/ 	.byte	0x04, 0x17
        /*001a*/ 	.short	(.L_75 - .L_74)
.L_74:
        /*001c*/ 	.word	0x00000000
        /*0020*/ 	.short	0x0002
        /*0022*/ 	.short	0x0010
        /*0024*/ 	.byte	0x00, 0xf0, 0x21, 0x00


	//----- nvinfo : EIATTR_KPARAM_INFO
	.align		4
.L_75:
        /*0028*/ 	.byte	0x04, 0x17
        /*002a*/ 	.short	(.L_77 - .L_76)
.L_76:
        /*002c*/ 	.word	0x00000000
        /*0030*/ 	.short	0x0001
        /*0032*/ 	.short	0x0008
        /*0034*/ 	.byte	0x00, 0xf5, 0x21, 0x00


	//----- nvinfo : EIATTR_KPARAM_INFO
	.align		4
.L_77:
        /*0038*/ 	.byte	0x04, 0x17
        /*003a*/ 	.short	(.L_79 - .L_78)
.L_78:
        /*003c*/ 	.word	0x00000000
        /*0040*/ 	.short	0x0000
        /*0042*/ 	.short	0x0000
        /*0044*/ 	.byte	0x00, 0xf5, 0x21, 0x00


	//----- nvinfo : EIATTR_SPARSE_MMA_MASK
	.align		4
.L_79:
        /*0048*/ 	.byte	0x03, 0x50
        /*004a*/ 	.short	0x0000


	//----- nvinfo : EIATTR_MAXREG_COUNT
	.align		4
        /*004c*/ 	.byte	0x03, 0x1b
        /*004e*/ 	.short	0x00ff


	//----- nvinfo : EIATTR_MERCURY_ISA_VERSION
	.align		4
        /*0050*/ 	.byte	0x03, 0x5f
        /*0052*/ 	.short	0x0101


	//----- nvinfo : EIATTR_VRC_CTA_INIT_COUNT
	.align		4
        /*0054*/ 	.byte	0x02, 0x4a
	.zero		1
	.zero		1


	//----- nvinfo : EIATTR_EXIT_INSTR_OFFSETS
	.align		4
        /*0058*/ 	.byte	0x04, 0x1c
        /*005a*/ 	.short	(.L_81 - .L_80)


	//   ....[0]....
.L_80:
        /*005c*/ 	.word	0x00000090


	//   ....[1]....
        /*0060*/ 	.word	0x00000b30


	//----- nvinfo : EIATTR_CBANK_PARAM_SIZE
	.align		4
.L_81:
        /*0064*/ 	.byte	0x03, 0x19
        /*0066*/ 	.short	0x0020


	//----- nvinfo : EIATTR_PARAM_CBANK
	.align		4
        /*0068*/ 	.byte	0x04, 0x0a
        /*006a*/ 	.short	(.L_83 - .L_82)
	.align		4
.L_82:
        /*006c*/ 	.word	index@(.nv.constant0._Z17argmax_chw_KernelIfhEvPKT_PT0_mm)
        /*0070*/ 	.short	0x0380
        /*0072*/ 	.short	0x0020


	//----- nvinfo : EIATTR_SW_WAR
	.align		4
.L_83:
        /*0074*/ 	.byte	0x04, 0x36
        /*0076*/ 	.short	(.L_85 - .L_84)
.L_84:
        /*0078*/ 	.word	0x00000008
.L_85:


//--------------------- .nv.info._Z22normalizeChannelKernelIfEvPT_mS0_S0_ --------------------------
	.section	.nv.info._Z22normalizeChannelKernelIfEvPT_mS0_S0_,"",@"SHT_CUDA_INFO"
	.sectionflags	@""
	.align	4


	//----- nvinfo : EIATTR_CUDA_API_VERSION
	.align		4
        /*0000*/ 	.byte	0x04, 0x37
        /*0002*/ 	.short	(.L_87 - .L_86)
.L_86:
        /*0004*/ 	.word	0x00000082


	//----- nvinfo : EIATTR_KPARAM_INFO
	.align		4
.L_87:
        /*0008*/ 	.byte	0x04, 0x17
        /*000a*/ 	.short	(.L_89 - .L_88)
.L_88:
        /*000c*/ 	.word	0x00000000
        /*0010*/ 	.short	0x0003
        /*0012*/ 	.short	0x0014
        /*0014*/ 	.byte	0x00, 0xf0, 0x11, 0x00


	//----- nvinfo : EIATTR_KPARAM_INFO
	.align		4
.L_89:
        /*0018*/ 	.byte	0x04, 0x17
        /*001a*/ 	.short	(.L_91 - .L_90)
.L_90:
        /*001c*/ 	.word	0x00000000
        /*0020*/ 	.short	0x0002
        /*0022*/ 	.short	0x0010
        /*0024*/ 	.byte	0x00, 0xf0, 0x11, 0x00


	//----- nvinfo : EIATTR_KPARAM_INFO
	.align		4
.L_91:
        /*0028*/ 	.byte	0x04, 0x17
        /*002a*/ 	.short	(.L_93 - .L_92)
.L_92:
        /*002c*/ 	.word	0x00000000
        /*0030*/ 	.short	0x0001
        /*0032*/ 	.short	0x0008
        /*0034*/ 	.byte	0x00, 0xf0, 0x21, 0x00


	//----- nvinfo : EIATTR_KPARAM_INFO
	.align		4
.L_93:
        /*0038*/ 	.byte	0x04, 0x17
        /*003a*/ 	.short	(.L_95 - .L_94)
.L_94:
        /*003c*/ 	.word	0x00000000
        /*0040*/ 	.short	0x0000
        /*0042*/ 	.short	0x0000
        /*0044*/ 	.byte	0x00, 0xf5, 0x21, 0x00


	//----- nvinfo : EIATTR_SPARSE_MMA_MASK
	.align		4
.L_95:
        /*0048*/ 	.byte	0x03, 0x50
        /*004a*/ 	.short	0x0000


	//----- nvinfo : EIATTR_MAXREG_COUNT
	.align		4
        /*004c*/ 	.byte	0x03, 0x1b
        /*004e*/ 	.short	0x00ff


	//----- nvinfo : EIATTR_MERCURY_ISA_VERSION
	.align		4
        /*0050*/ 	.byte	0x03, 0x5f
        /*0052*/ 	.short	0x0101


	//----- nvinfo : EIATTR_VRC_CTA_INIT_COUNT
	.align		4
        /*0054*/ 	.byte	0x02, 0x4a
	.zero		1
	.zero		1


	//----- nvinfo : EIATTR_EXIT_INSTR_OFFSETS
	.align		4
        /*0058*/ 	.byte	0x04, 0x1c
        /*005a*/ 	.short	(.L_97 - .L_96)


	//   ....[0]....
.L_96:
        /*005c*/ 	.word	0x00000090


	//   ....[1]....
        /*0060*/ 	.word	0x000001f0


	//----- nvinfo : EIATTR_CRS_STACK_SIZE
	.align		4
.L_97:
        /*0064*/ 	.byte	0x04, 0x1e
        /*0066*/ 	.short	(.L_99 - .L_98)
.L_98:
        /*0068*/ 	.word	0x00000000


	//----- nvinfo : EIATTR_CBANK_PARAM_SIZE
	.align		4
.L_99:
        /*006c*/ 	.byte	0x03, 0x19
        /*006e*/ 	.short	0x0018


	//----- nvinfo : EIATTR_PARAM_CBANK
	.align		4
        /*0070*/ 	.byte	0x04, 0x0a
        /*0072*/ 	.short	(.L_101 - .L_100)
	.align		4
.L_100:
        /*0074*/ 	.word	index@(.nv.constant0._Z22normalizeChannelKernelIfEvPT_mS0_S0_)
        /*0078*/ 	.short	0x0380
        /*007a*/ 	.short	0x0018


	//----- nvinfo : EIATTR_SW_WAR
	.align		4
.L_101:
        /*007c*/ 	.byte	0x04, 0x36
        /*007e*/ 	.short	(.L_103 - .L_102)
.L_102:
        /*0080*/ 	.word	0x00000008
.L_103:


//--------------------- .nv.info._Z15nhwc2nchwKernelPKhPfiiii --------------------------
	.section	.nv.info._Z15nhwc2nchwKernelPKhPfiiii,"",@"SHT_CUDA_INFO"
	.sectionflags	@""
	.align	4


	//----- nvinfo : EIATTR_CUDA_API_VERSION
	.align		4
        /*0000*/ 	.byte	0x04, 0x37
        /*0002*/ 	.short	(.L_105 - .L_104)
.L_104:
        /*0004*/ 	.word	0x00000082


	//----- nvinfo : EIATTR_KPARAM_INFO
	.align		4
.L_105:
        /*0008*/ 	.byte	0x04, 0x17
        /*000a*/ 	.short	(.L_107 - .L_106)
.L_106:
        /*000c*/ 	.word	0x00000000
        /*0010*/ 	.short	0x0005
        /*0012*/ 	.short	0x001c
        /*0014*/ 	.byte	0x00, 0xf0, 0x11, 0x00


	//----- nvinfo : EIATTR_KPARAM_INFO
	.align		4
.L_107:
        /*0018*/ 	.byte	0x04, 0x17
        /*001a*/ 	.short	(.L_109 - .L_108)
.L_108:
        /*001c*/ 	.word	0x00000000
        /*0020*/ 	.short	0x0004
        /*0022*/ 	.short	0x0018
        /*0024*/ 	.byte	0x00, 0xf0, 0x11, 0x00


	//----- nvinfo : EIATTR_KPARAM_INFO
	.align		4
.L_109:
        /*0028*/ 	.byte	0x04, 0x17
        /*002a*/ 	.short	(.L_111 - .L_110)
.L_110:
        /*002c*/ 	.word	0x00000000
        /*0030*/ 	.short	0x0003
        /*0032*/ 	.short	0x0014
        /*0034*/ 	.byte	0x00, 0xf0, 0x11, 0x00


	//----- nvinfo : EIATTR_KPARAM_INFO
	.align		4
.L_111:
        /*0038*/ 	.byte	0x04, 0x17
        /*003a*/ 	.short	(.L_113 - .L_112)
.L_112:
        /*003c*/ 	.word	0x00000000
        /*0040*/ 	.short	0x0002
        /*0042*/ 	.short	0x0010
        /*0044*/ 	.byte	0x00, 0xf0, 0x11, 0x00


	//----- nvinfo : EIATTR_KPARAM_INFO
	.align		4
.L_113:
        /*0048*/ 	.byte	0x04, 0x17
        /*004a*/ 	.short	(.L_115 - .L_114)
.L_114:
        /*004c*/ 	.word	0x00000000
        /*0050*/ 	.short	0x0001
        /*0052*/ 	.short	0x0008
        /*0054*/ 	.byte	0x00, 0xf5, 0x21, 0x00


	//----- nvinfo : EIATTR_KPARAM_INFO
	.align		4
.L_115:
        /*0058*/ 	.byte	0x04, 0x17
        /*005a*/ 	.short	(.L_117 - .L_116)
.L_116:
        /*005c*/ 	.word	0x00000000
        /*0060*/ 	.short	0x0000
        /*0062*/ 	.short	0x0000
        /*0064*/ 	.byte	0x00, 0xf5, 0x21, 0x00


	//----- nvinfo : EIATTR_SPARSE_MMA_MASK
	.align		4
.L_117:
        /*0068*/ 	.byte	0x03, 0x50
        /*006a*/ 	.short	0x0000


	//----- nvinfo : EIATTR_MAXREG_COUNT
	.align		4
        /*006c*/ 	.byte	0x03, 0x1b
        /*006e*/ 	.short	0x00ff


	//----- nvinfo : EIATTR_MERCURY_ISA_VERSION
	.align		4
        /*0070*/ 	.byte	0x03, 0x5f
        /*0072*/ 	.short	0x0101


	//----- nvinfo : EIATTR_VRC_CTA_INIT_COUNT
	.align		4
        /*0074*/ 	.byte	0x02, 0x4a
	.zero		1
	.zero		1


	//----- nvinfo : EIATTR_EXIT_INSTR_OFFSETS
	.align		4
        /*0078*/ 	.byte	0x04, 0x1c
        /*007a*/ 	.short	(.L_119 - .L_118)


	//   ....[0]....
.L_118:
        /*007c*/ 	.word	0x00000520


	//----- nvinfo : EIATTR_CRS_STACK_SIZE
	.align		4
.L_119:
        /*0080*/ 	.byte	0x04, 0x1e
        /*0082*/ 	.short	(.L_121 - .L_120)
.L_120:
        /*0084*/ 	.word	0x00000000


	//----- nvinfo : EIATTR_CBANK_PARAM_SIZE
	.align		4
.L_121:
        /*0088*/ 	.byte	0x03, 0x19
        /*008a*/ 	.short	0x0020


	//----- nvinfo : EIATTR_PARAM_CBANK
	.align		4
        /*008c*/ 	.byte	0x04, 0x0a
        /*008e*/ 	.short	(.L_123 - .L_122)
	.align		4
.L_122:
        /*0090*/ 	.word	index@(.nv.constant0._Z15nhwc2nchwKernelPKhPfiiii)
        /*0094*/ 	.short	0x0380
        /*0096*/ 	.short	0x0020


	//----- nvinfo : EIATTR_SW_WAR
	.align		4
.L_123:
        /*0098*/ 	.byte	0x04, 0x36
        /*009a*/ 	.short	(.L_125 - .L_124)
.L_124:
        /*009c*/ 	.word	0x00000008
.L_125:


//--------------------- .nv.callgraph             --------------------------
	.section	.nv.callgraph,"",@"SHT_CUDA_CALLGRAPH"
	.align	4
	.sectionentsize	8
	.align		4
        /*0000*/ 	.word	0x00000000
	.align		4
        /*0004*/ 	.word	0xffffffff
	.align		4
        /*0008*/ 	.word	0x00000000
	.align		4
        /*000c*/ 	.word	0xfffffffe
	.align		4
        /*0010*/ 	.word	0x00000000
	.align		4
        /*0014*/ 	.word	0xfffffffd
	.align		4
        /*0018*/ 	.word	0x00000000
	.align		4
        /*001c*/ 	.word	0xfffffffc


//--------------------- .text._Z17flow_image_KernelIfEvPKT_Phm --------------------------
	.section	.text._Z17flow_image_KernelIfEvPKT_Phm,"ax",@progbits
	.align	128
        .global         _Z17flow_image_KernelIfEvPKT_Phm
        .type           _Z17flow_image_KernelIfEvPKT_Phm,@function
        .size           _Z17flow_image_KernelIfEvPKT_Phm,(.L_x_70 - _Z17flow_image_KernelIfEvPKT_Phm)
        .other          _Z17flow_image_KernelIfEvPKT_Phm,@"STO_CUDA_ENTRY STV_DEFAULT"
_Z17flow_image_KernelIfEvPKT_Phm:
.text._Z17flow_image_KernelIfEvPKT_Phm:
[----:B------:R-:W-:Y:S01]  /*0000*/  LDC R1, c[0x0][0x37c] ;  /* 0x0000df00ff017b82 */ /* 0x000fe20000000800 */
[----:B------:R-:W0:Y:S07]  /*0010*/  S2R R5, SR_TID.X ;  /* 0x0000000000057919 */ /* 0x000e2e0000002100 */
[----:B------:R-:W0:Y:S08]  /*0020*/  S2UR UR4, SR_CTAID.X ;  /* 0x00000000000479c3 */ /* 0x000e300000002500 */
[----:B------:R-:W0:Y:S08]  /*0030*/  LDC R0, c[0x0][0x360] ;  /* 0x0000d800ff007b82 */ /* 0x000e300000000800 */
[----:B------:R-:W1:Y:S01]  /*0040*/  LDC.64 R2, c[0x0][0x390] ;  /* 0x0000e400ff027b82 */ /* 0x000e620000000a00 */
[----:B0-----:R-:W-:-:S05]  /*0050*/  IMAD R5, R0, UR4, R5 ;  /* 0x0000000400057c24 */ /* 0x001fca000f8e0205 */
[----:B------:R-:W-:Y:S02]  /*0060*/  SHF.R.S32.HI R0, RZ, 0x1f, R5 ;  /* 0x0000001fff007819 */ /* 0x000fe40000011405 */
[----:B-1----:R-:W-:-:S04]  /*0070*/  ISETP.GE.U32.AND P0, PT, R5, R2, PT ;  /* 0x000000020500720c */ /* 0x002fc80003f06070 */
[----:B------:R-:W-:-:S13]  /*0080*/  ISETP.GE.U32.AND.EX P0, PT, R0, R3, PT, P0 ;  /* 0x000000030000720c */ /* 0x000fda0003f06100 */
[----:B------:R-:W-:Y:S05]  /*0090*/  @P0 EXIT ;  /* 0x000000000000094d */ /* 0x000fea0003800000 */
[----:B------:R-:W0:Y:S01]  /*00a0*/  LDCU.64 UR6, c[0x0][0x380] ;  /* 0x00007000ff0677ac */ /* 0x000e220008000a00 */
[----:B------:R-:W1:Y:S01]  /*00b0*/  LDCU.64 UR4, c[0x0][0x358] ;  /* 0x00006b00ff0477ac */ /* 0x000e620008000a00 */
[----:B0-----:R-:W-:-:S04]  /*00c0*/  LEA R8, P0, R5, UR6, 0x2 ;  /* 0x0000000605087c11 */ /* 0x001fc8000f8010ff */
[----:B------:R-:W-:Y:S02]  /*00d0*/  LEA.HI.X R9, R5, UR7, R0, 0x2, P0 ;  /* 0x0000000705097c11 */ /* 0x000fe400080f1400 */
[----:B------:R-:W-:-:S03]  /*00e0*/  LEA R6, P0, R2, R8, 0x2 ;  /* 0x0000000802067211 */ /* 0x000fc600078010ff */
[----:B-1----:R-:W2:Y:S01]  /*00f0*/  LDG.E.CONSTANT R4, desc[UR4][R8.64] ;  /* 0x0000000408047981 */ /* 0x002ea2000c1e9900 */
[----:B------:R-:W-:-:S06]  /*0100*/  LEA.HI.X R7, R2, R9, R3, 0x2, P0 ;  /* 0x0000000902077211 */ /* 0x000fcc00000f1403 */
[----:B------:R-:W3:Y:S01]  /*0110*/  LDG.E.CONSTANT R7, desc[UR4][R6.64] ;  /* 0x0000000406077981 */ /* 0x000ee2000c1e9900 */
[----:B------:R-:W-:Y:S01]  /*0120*/  BSSY.RECONVERGENT B0, `(.L_x_0) ;  /* 0x0000047000007945 */ /* 0x000fe20003800200 */
[----:B------:R-:W-:Y:S01]  /*0130*/  HFMA2 R0, -RZ, RZ, 1.875, 0 ;  /* 0x3f800000ff007431 */ /* 0x000fe200000001ff */
[----:B------:R-:W-:Y:S02]  /*0140*/  MOV R3, 0x3f800000 ;  /* 0x3f80000000037802 */ /* 0x000fe40000000f00 */
[----:B--2---:R-:W-:Y:S02]  /*0150*/  FSETP.NEU.AND P0, PT, R4, 1, PT ;  /* 0x3f8000000400780b */ /* 0x004fe40003f0d000 */
[----:B---3--:R-:W-:-:S11]  /*0160*/  FSETP.NEU.AND P1, PT, R7, 1, PT ;  /* 0x3f8000000700780b */ /* 0x008fd60003f2d000 */
[----:B------:R-:W-:Y:S05]  /*0170*/  @!P0 BRA `(.L_x_1) ;  /* 0x0000000400048947 */ /* 0x000fea0003800000 */
[----:B------:R-:W-:-:S13]  /*0180*/  FSETP.NAN.AND P0, PT, |R4|, |R4|, PT ;  /* 0x400000040400720b */ /* 0x000fda0003f08200 */
[----:B------:R-:W-:Y:S01]  /*0190*/  @P0 FADD R3, R4, 2 ;  /* 0x4000000004030421 */ /* 0x000fe20000000000 */
[----:B------:R-:W-:Y:S06]  /*01a0*/  @P0 BRA `(.L_x_1) ;  /* 0x0000000000f80947 */ /* 0x000fec0003800000 */
[C---:B------:R-:W-:Y:S01]  /*01b0*/  FMUL R3, |R4|.reuse, 16777216 ;  /* 0x4b80000004037820 */ /* 0x040fe20000400200 */
[----:B------:R-:W-:Y:S01]  /*01c0*/  FSETP.GEU.AND P0, PT, |R4|, 1.175494350822287508e-38, PT ;  /* 0x008000000400780b */ /* 0x000fe20003f0e200 */
[----:B------:R-:W-:-:S03]  /*01d0*/  HFMA2 R12, -RZ, RZ, 0.771484375, 0.21533203125 ;  /* 0x3a2c32e4ff0c7431 */ /* 0x000fc600000001ff */
[----:B------:R-:W-:-:S05]  /*01e0*/  FSEL R3, R3, |R4|, !P0 ;  /* 0x4000000403037208 */ /* 0x000fca0004000000 */
[----:B------:R-:W-:-:S05]  /*01f0*/  VIADD R2, R3, 0xc0cafb0d ;  /* 0xc0cafb0d03027836 */ /* 0x000fca0000000000 */
[----:B------:R-:W-:-:S04]  /*0200*/  LOP3.LUT R2, R2, 0xff800000, RZ, 0xc0, !PT ;  /* 0xff80000002027812 */ /* 0x000fc800078ec0ff */
[-C--:B------:R-:W-:Y:S02]  /*0210*/  IADD3 R3, PT, PT, R3, -R2.reuse, RZ ;  /* 0x8000000203037210 */ /* 0x080fe40007ffe0ff */
[----:B------:R-:W-:-:S03]  /*0220*/  I2FP.F32.S32 R2, R2 ;  /* 0x0000000200027245 */ /* 0x000fc60000201400 */
[C---:B------:R-:W-:Y:S01]  /*0230*/  FADD R8, R3.reuse, 1 ;  /* 0x3f80000003087421 */ /* 0x040fe20000000000 */
[----:B------:R-:W-:Y:S01]  /*0240*/  FADD R6, R3, -1 ;  /* 0xbf80000003067421 */ /* 0x000fe20000000000 */
[----:B------:R-:W-:Y:S02]  /*0250*/  FSEL R3, RZ, -24, P0 ;  /* 0xc1c00000ff037808 */ /* 0x000fe40000000000 */
[----:B------:R-:W-:Y:S01]  /*0260*/  FSETP.NEU.AND P0, PT, |R4|, +INF , PT ;  /* 0x7f8000000400780b */ /* 0x000fe20003f0d200 */
[----:B------:R-:W-:Y:S01]  /*0270*/  FADD R9, R6, R6 ;  /* 0x0000000606097221 */ /* 0x000fe20000000000 */
[----:B------:R-:W0:Y:S01]  /*0280*/  MUFU.RCP R8, R8 ;  /* 0x0000000800087308 */ /* 0x000e220000001000 */
[----:B------:R-:W-:Y:S01]  /*0290*/  FFMA R2, R2, 1.1920928955078125e-07, R3 ;  /* 0x3400000002027823 */ /* 0x000fe20000000003 */
[----:B------:R-:W-:Y:S01]  /*02a0*/  FSETP.NEU.AND P0, PT, R4, RZ, P0 ;  /* 0x000000ff0400720b */ /* 0x000fe2000070d000 */
[----:B0-----:R-:W-:-:S04]  /*02b0*/  FMUL R9, R8, R9 ;  /* 0x0000000908097220 */ /* 0x001fc80000400000 */
[----:B------:R-:W-:Y:S01]  /*02c0*/  FADD R10, R6, -R9 ;  /* 0x80000009060a7221 */ /* 0x000fe20000000000 */
[CC--:B------:R-:W-:Y:S01]  /*02d0*/  FMUL R3, R9.reuse, R9.reuse ;  /* 0x0000000909037220 */ /* 0x0c0fe20000400000 */
[----:B------:R-:W-:Y:S02]  /*02e0*/  FFMA R13, R9, 1.4426950216293334961, R2 ;  /* 0x3fb8aa3b090d7823 */ /* 0x000fe40000000002 */
[----:B------:R-:W-:Y:S01]  /*02f0*/  FADD R11, R10, R10 ;  /* 0x0000000a0a0b7221 */ /* 0x000fe20000000000 */
[C---:B------:R-:W-:Y:S01]  /*0300*/  FFMA R10, R3.reuse, R12, 0.0032181653659790754318 ;  /* 0x3b52e7db030a7423 */ /* 0x040fe2000000000c */
[----:B------:R-:W-:Y:S02]  /*0310*/  FADD R2, R2, -R13 ;  /* 0x8000000d02027221 */ /* 0x000fe40000000000 */
[----:B------:R-:W-:Y:S01]  /*0320*/  FFMA R11, R6, -R9, R11 ;  /* 0x80000009060b7223 */ /* 0x000fe2000000000b */
[----:B------:R-:W-:Y:S01]  /*0330*/  FFMA R10, R3, R10, 0.018033718690276145935 ;  /* 0x3c93bb73030a7423 */ /* 0x000fe2000000000a */
[----:B------:R-:W-:-:S02]  /*0340*/  FFMA R2, R9, 1.4426950216293334961, R2 ;  /* 0x3fb8aa3b09027823 */ /* 0x000fc40000000002 */
[----:B------:R-:W-:Y:S01]  /*0350*/  FMUL R11, R8, R11 ;  /* 0x0000000b080b7220 */ /* 0x000fe20000400000 */
[----:B------:R-:W-:-:S03]  /*0360*/  FFMA R10, R3, R10, 0.12022458761930465698 ;  /* 0x3df6384f030a7423 */ /* 0x000fc6000000000a */
[----:B------:R-:W-:Y:S01]  /*0370*/  FFMA R2, R11, 1.4426950216293334961, R2 ;  /* 0x3fb8aa3b0b027823 */ /* 0x000fe20000000002 */
[----:B------:R-:W-:-:S03]  /*0380*/  FMUL R10, R3, R10 ;  /* 0x0000000a030a7220 */ /* 0x000fc60000400000 */
[----:B------:R-:W-:Y:S01]  /*0390*/  FFMA R6, R9, 1.9251366722983220825e-08, R2 ;  /* 0x32a55e3409067823 */ /* 0x000fe20000000002 */
[----:B------:R-:W-:-:S04]  /*03a0*/  FMUL R2, R10, 3 ;  /* 0x404000000a027820 */ /* 0x000fc80000400000 */
[----:B------:R-:W-:-:S04]  /*03b0*/  FFMA R11, R11, R2, R6 ;  /* 0x000000020b0b7223 */ /* 0x000fc80000000006 */
[----:B------:R-:W-:Y:S01]  /*03c0*/  FFMA R10, R9, R10, R11 ;  /* 0x0000000a090a7223 */ /* 0x000fe2000000000b */
[----:B------:R-:W-:-:S03]  /*03d0*/  IMAD.MOV.U32 R9, RZ, RZ, 0x391fcb8e ;  /* 0x391fcb8eff097424 */ /* 0x000fc600078e00ff */
[----:B------:R-:W-:-:S04]  /*03e0*/  FADD R2, R13, R10 ;  /* 0x0000000a0d027221 */ /* 0x000fc80000000000 */
[----:B------:R-:W-:Y:S01]  /*03f0*/  FMUL R3, R2, 2 ;  /* 0x4000000002037820 */ /* 0x000fe20000400000 */
[----:B------:R-:W-:-:S03]  /*0400*/  FADD R13, -R13, R2 ;  /* 0x000000020d0d7221 */ /* 0x000fc60000000100 */
[----:B------:R-:W0:Y:S01]  /*0410*/  FRND R6, R3 ;  /* 0x0000000300067307 */ /* 0x000e220000201000 */
[----:B------:R-:W-:Y:S01]  /*0420*/  FADD R13, R10, -R13 ;  /* 0x8000000d0a0d7221 */ /* 0x000fe20000000000 */
[----:B------:R-:W-:Y:S01]  /*0430*/  FFMA R2, R2, 2, -R3 ;  /* 0x4000000002027823 */ /* 0x000fe20000000803 */
[----:B------:R-:W-:-:S03]  /*0440*/  FSETP.GT.AND P3, PT, |R3|, 152, PT ;  /* 0x431800000300780b */ /* 0x000fc60003f64200 */
[----:B------:R-:W-:Y:S01]  /*0450*/  FFMA R13, R13, 2, R2 ;  /* 0x400000000d0d7823 */ /* 0x000fe20000000002 */
[----:B0-----:R-:W-:Y:S01]  /*0460*/  FADD R2, R3, -R6 ;  /* 0x8000000603027221 */ /* 0x001fe20000000000 */
[----:B------:R-:W-:-:S03]  /*0470*/  FSETP.GT.AND P2, PT, R6, RZ, PT ;  /* 0x000000ff0600720b */ /* 0x000fc60003f44000 */
[----:B------:R-:W-:Y:S01]  /*0480*/  FADD R2, R2, R13 ;  /* 0x0000000d02027221 */ /* 0x000fe20000000000 */
[----:B------:R-:W-:Y:S02]  /*0490*/  SEL R6, RZ, 0x83000000, P2 ;  /* 0x83000000ff067807 */ /* 0x000fe40001000000 */
[----:B------:R-:W-:Y:S01]  /*04a0*/  FSETP.GEU.AND P2, PT, R3, RZ, PT ;  /* 0x000000ff0300720b */ /* 0x000fe20003f4e000 */
[----:B------:R-:W-:Y:S01]  /*04b0*/  FFMA R9, R2, R9, 0.0013391353422775864601 ;  /* 0x3aaf85ed02097423 */ /* 0x000fe20000000009 */
[----:B------:R-:W-:-:S03]  /*04c0*/  IADD3 R8, PT, PT, R6, 0x7f000000, RZ ;  /* 0x7f00000006087810 */ /* 0x000fc60007ffe0ff */
[C---:B------:R-:W-:Y:S02]  /*04d0*/  FFMA R11, R2.reuse, R9, 0.0096188392490148544312 ;  /* 0x3c1d9856020b7423 */ /* 0x040fe40000000009 */
[----:B------:R0:W1:Y:S02]  /*04e0*/  F2I.NTZ R9, R3 ;  /* 0x0000000300097305 */ /* 0x0000640000203100 */
[----:B------:R-:W-:-:S04]  /*04f0*/  FFMA R11, R2, R11, 0.055503588169813156128 ;  /* 0x3d6357bb020b7423 */ /* 0x000fc8000000000b */
[----:B------:R-:W-:Y:S01]  /*0500*/  FFMA R11, R2, R11, 0.24022644758224487305 ;  /* 0x3e75fdec020b7423 */ /* 0x000fe2000000000b */
[----:B0-----:R-:W-:-:S03]  /*0510*/  FSEL R3, RZ, +INF , !P2 ;  /* 0x7f800000ff037808 */ /* 0x001fc60005000000 */
[----:B------:R-:W-:-:S04]  /*0520*/  FFMA R11, R2, R11, 0.69314718246459960938 ;  /* 0x3f317218020b7423 */ /* 0x000fc8000000000b */
[----:B------:R-:W-:Y:S01]  /*0530*/  FFMA R11, R2, R11, 1 ;  /* 0x3f800000020b7423 */ /* 0x000fe2000000000b */
[----:B-1----:R-:W-:Y:S01]  /*0540*/  LEA R9, R9, -R6, 0x17 ;  /* 0x8000000609097211 */ /* 0x002fe200078eb8ff */
[----:B------:R-:W-:Y:S02]  /*0550*/  @!P0 FADD R2, R4, R4 ;  /* 0x0000000404028221 */ /* 0x000fe40000000000 */
[----:B------:R-:W-:-:S04]  /*0560*/  FMUL R8, R8, R11 ;  /* 0x0000000b08087220 */ /* 0x000fc80000400000 */
[----:B------:R-:W-:Y:S01]  /*0570*/  @!P3 FMUL R3, R9, R8 ;  /* 0x000000080903b220 */ /* 0x000fe20000400000 */
[----:B------:R-:W-:-:S07]  /*0580*/  @!P0 LOP3.LUT R3, R2, 0x7fffffff, RZ, 0xc0, !PT ;  /* 0x7fffffff02038812 */ /* 0x000fce00078ec0ff */
.L_x_1:
[----:B------:R-:W-:Y:S05]  /*0590*/  BSYNC.RECONVERGENT B0 ;  /* 0x0000000000007941 */ /* 0x000fea0003800200 */
.L_x_0:
[----:B------:R-:W-:Y:S04]  /*05a0*/  BSSY.RECONVERGENT B0, `(.L_x_2) ;  /* 0x0000043000007945 */ /* 0x000fe80003800200 */
[----:B------:R-:W-:Y:S05]  /*05b0*/  @!P1 BRA `(.L_x_3) ;  /* 0x0000000400049947 */ /* 0x000fea0003800000 */
[----:B------:R-:W-:-:S13]  /*05c0*/  FSETP.NAN.AND P0, PT, |R7|, |R7|, PT ;  /* 0x400000070700720b */ /* 0x000fda0003f08200 */
[----:B------:R-:W-:Y:S01]  /*05d0*/  @P0 FADD R0, R7, 2 ;  /* 0x4000000007000421 */ /* 0x000fe20000000000 */
[----:B------:R-:W-:Y:S06]  /*05e0*/  @P0 BRA `(.L_x_3) ;  /* 0x0000000000f80947 */ /* 0x000fec0003800000 */
[C---:B------:R-:W-:Y:S01]  /*05f0*/  FMUL R0, |R7|.reuse, 16777216 ;  /* 0x4b80000007007820 */ /* 0x040fe20000400200 */
[----:B------:R-:W-:Y:S02]  /*0600*/  FSETP.GEU.AND P0, PT, |R7|, 1.175494350822287508e-38, PT ;  /* 0x008000000700780b */ /* 0x000fe40003f0e200 */
[----:B------:R-:W-:Y:S02]  /*0610*/  MOV R13, 0x3a2c32e4 ;  /* 0x3a2c32e4000d7802 */ /* 0x000fe40000000f00 */
        /* <DEDUP_REMOVED lines=15> */
[C---:B------:R-:W-:Y:S01]  /*0710*/  FMUL R8, R11.reuse, R11 ;  /* 0x0000000b0b087220 */ /* 0x040fe20000400000 */
[----:B------:R-:W-:Y:S02]  /*0720*/  FFMA R15, R11, 1.4426950216293334961, R0 ;  /* 0x3fb8aa3b0b0f7823 */ /* 0x000fe40000000000 */
[----:B------:R-:W-:Y:S01]  /*0730*/  FADD R9, R9, R9 ;  /* 0x0000000909097221 */ /* 0x000fe20000000000 */
[----:B------:R-:W-:Y:S01]  /*0740*/  FFMA R13, R8, R13, 0.0032181653659790754318 ;  /* 0x3b52e7db080d7423 */ /* 0x000fe2000000000d */
        /* <DEDUP_REMOVED lines=29> */
[----:B------:R-:W0:Y:S02]  /*0920*/  F2I.NTZ R11, R9 ;  /* 0x00000009000b7305 */ /* 0x000e240000203100 */
[----:B------:R-:W-:-:S04]  /*0930*/  FFMA R13, R0, R13, 0.055503588169813156128 ;  /* 0x3d6357bb000d7423 */ /* 0x000fc8000000000d */
[----:B------:R-:W-:-:S04]  /*0940*/  FFMA R13, R0, R13, 0.24022644758224487305 ;  /* 0x3e75fdec000d7423 */ /* 0x000fc8000000000d */
[----:B------:R-:W-:-:S04]  /*0950*/  FFMA R13, R0, R13, 0.69314718246459960938 ;  /* 0x3f317218000d7423 */ /* 0x000fc8000000000d */
[----:B------:R-:W-:Y:S01]  /*0960*/  FFMA R13, R0, R13, 1 ;  /* 0x3f800000000d7423 */ /* 0x000fe2000000000d */
[----:B0-----:R-:W-:Y:S01]  /*0970*/  LEA R11, R11, -R2, 0x17 ;  /* 0x800000020b0b7211 */ /* 0x001fe200078eb8ff */
[----:B------:R-:W-:Y:S01]  /*0980*/  @!P0 FADD R2, R7, R7 ;  /* 0x0000000707028221 */ /* 0x000fe20000000000 */
[----:B------:R-:W-:Y:S01]  /*0990*/  FSEL R0, RZ, +INF , !P1 ;  /* 0x7f800000ff007808 */ /* 0x000fe20004800000 */
[----:B------:R-:W-:-:S04]  /*09a0*/  FMUL R6, R6, R13 ;  /* 0x0000000d06067220 */ /* 0x000fc80000400000 */
[----:B------:R-:W-:Y:S01]  /*09b0*/  @!P2 FMUL R0, R11, R6 ;  /* 0x000000060b00a220 */ /* 0x000fe20000400000 */
[----:B------:R-:W-:-:S07]  /*09c0*/  @!P0 LOP3.LUT R0, R2, 0x7fffffff, RZ, 0xc0, !PT ;  /* 0x7fffffff02008812 */ /* 0x000fce00078ec0ff */
.L_x_3:
[----:B------:R-:W-:Y:S05]  /*09d0*/  BSYNC.RECONVERGENT B0 ;  /* 0x0000000000007941 */ /* 0x000fea0003800200 */
.L_x_2:
[----:B------:R-:W-:Y:S01]  /*09e0*/  FADD R2, R0, R3 ;  /* 0x0000000300027221 */ /* 0x000fe20000000000 */
[----:B------:R-:W-:Y:S03]  /*09f0*/  BSSY.RECONVERGENT B0, `(.L_x_4) ;  /* 0x000000c000007945 */ /* 0x000fe60003800200 */
[----:B------:R-:W-:Y:S01]  /*0a00*/  VIADD R0, R2, 0xf3000000 ;  /* 0xf300000002007836 */ /* 0x000fe20000000000 */
[----:B------:R0:W1:Y:S04]  /*0a10*/  MUFU.RSQ R3, R2 ;  /* 0x0000000200037308 */ /* 0x0000680000001400 */
[----:B------:R-:W-:-:S13]  /*0a20*/  ISETP.GT.U32.AND P0, PT, R0, 0x727fffff, PT ;  /* 0x727fffff0000780c */ /* 0x000fda0003f04070 */
[----:B01----:R-:W-:Y:S05]  /*0a30*/  @!P0 BRA `(.L_x_5) ;  /* 0x00000000000c8947 */ /* 0x003fea0003800000 */
[----:B------:R-:W-:-:S07]  /*0a40*/  MOV R11, 0xa60 ;  /* 0x00000a60000b7802 */ /* 0x000fce0000000f00 */
[----:B------:R-:W-:Y:S05]  /*0a50*/  CALL.REL.NOINC `($__internal_0_$__cuda_sm20_sqrt_rn_f32_slowpath) ;  /* 0x0000000800d47944 */ /* 0x000fea0003c00000 */
[----:B------:R-:W-:Y:S05]  /*0a60*/  BRA `(.L_x_6) ;  /* 0x0000000000107947 */ /* 0x000fea0003800000 */
.L_x_5:
[----:B------:R-:W-:Y:S01]  /*0a70*/  FMUL.FTZ R6, R2, R3 ;  /* 0x0000000302067220 */ /* 0x000fe20000410000 */
[----:B------:R-:W-:-:S03]  /*0a80*/  FMUL.FTZ R0, R3, 0.5 ;  /* 0x3f00000003007820 */ /* 0x000fc60000410000 */
[----:B------:R-:W-:-:S04]  /*0a90*/  FFMA R3, -R6, R6, R2 ;  /* 0x0000000606037223 */ /* 0x000fc80000000102 */
[----:B------:R-:W-:-:S07]  /*0aa0*/  FFMA R6, R3, R0, R6 ;  /* 0x0000000003067223 */ /* 0x000fce0000000006 */
.L_x_6:
[----:B------:R-:W-:Y:S05]  /*0ab0*/  BSYNC.RECONVERGENT B0 ;  /* 0x0000000000007941 */ /* 0x000fea0003800200 */
.L_x_4:
[CC--:B------:R-:W-:Y:S01]  /*0ac0*/  FSETP.GT.AND P2, PT, |R7|.reuse, |R4|.reuse, PT ;  /* 0x400000040700720b */ /* 0x0c0fe20003f44200 */
[----:B------:R-:W-:Y:S03]  /*0ad0*/  BSSY.RECONVERGENT B0, `(.L_x_7) ;  /* 0x000000d000007945 */ /* 0x000fe60003800200 */
[----:B------:R-:W-:Y:S02]  /*0ae0*/  FSEL R3, |R7|, |R4|, P2 ;  /* 0x4000000407037208 */ /* 0x000fe40001000200 */
[----:B------:R-:W-:Y:S02]  /*0af0*/  FSEL R0, |R4|, |R7|, P2 ;  /* 0x4000000704007208 */ /* 0x000fe40001000200 */
[----:B------:R-:W0:Y:S08]  /*0b00*/  MUFU.RCP R2, R3 ;  /* 0x0000000300027308 */ /* 0x000e300000001000 */
[----:B------:R-:W1:Y:S01]  /*0b10*/  FCHK P0, R0, R3 ;  /* 0x0000000300007302 */ /* 0x000e620000000000 */
[----:B0-----:R-:W-:-:S04]  /*0b20*/  FFMA R9, -R3, R2, 1 ;  /* 0x3f80000003097423 */ /* 0x001fc80000000102 */
[----:B------:R-:W-:-:S04]  /*0b30*/  FFMA R9, R2, R9, R2 ;  /* 0x0000000902097223 */ /* 0x000fc80000000002 */
[----:B------:R-:W-:-:S04]  /*0b40*/  FFMA R2, R0, R9, RZ ;  /* 0x0000000900027223 */ /* 0x000fc800000000ff */
[----:B------:R-:W-:-:S04]  /*0b50*/  FFMA R8, -R3, R2, R0 ;  /* 0x0000000203087223 */ /* 0x000fc80000000100 */
[----:B------:R-:W-:Y:S01]  /*0b60*/  FFMA R2, R9, R8, R2 ;  /* 0x0000000809027223 */ /* 0x000fe20000000002 */
[----:B-1----:R-:W-:Y:S06]  /*0b70*/  @!P0 BRA `(.L_x_8) ;  /* 0x0000000000088947 */ /* 0x002fec0003800000 */
[----:B------:R-:W-:-:S07]  /*0b80*/  MOV R8, 0xba0 ;  /* 0x00000ba000087802 */ /* 0x000fce0000000f00 */
[----:B------:R-:W-:Y:S05]  /*0b90*/  CALL.REL.NOINC `($__internal_1_$__cuda_sm3x_div_rn_noftz_f32_slowpath) ;  /* 0x0000000800e07944 */ /* 0x000fea0003c00000 */
.L_x_8:
[----:B------:R-:W-:Y:S05]  /*0ba0*/  BSYNC.RECONVERGENT B0 ;  /* 0x0000000000007941 */ /* 0x000fea0003800200 */
.L_x_7:
[----:B------:R-:W-:Y:S02]  /*0bb0*/  HFMA2 R9, -RZ, RZ, 0.89990234375, 10328 ;  /* 0x3b33710bff097431 */ /* 0x000fe400000001ff */
[----:B------:R-:W-:Y:S01]  /*0bc0*/  FMUL R0, R2, R2 ;  /* 0x0000000202007220 */ /* 0x000fe20000400000 */
[----:B------:R-:W-:Y:S01]  /*0bd0*/  MOV R8, 0x3f6ee581 ;  /* 0x3f6ee58100087802 */ /* 0x000fe20000000f00 */
[----:B------:R-:W-:Y:S01]  /*0be0*/  FMUL R6, R6, 8 ;  /* 0x4100000006067820 */ /* 0x000fe20000400000 */
[C---:B------:R-:W-:Y:S01]  /*0bf0*/  ISETP.GE.AND P0, PT, R4.reuse, RZ, PT ;  /* 0x000000ff0400720c */ /* 0x040fe20003f06270 */
[----:B------:R-:W-:Y:S01]  /*0c00*/  BSSY.RECONVERGENT B0, `(.L_x_9) ;  /* 0x0000028000007945 */ /* 0x000fe20003800200 */
[C---:B------:R-:W-:Y:S01]  /*0c10*/  FSETP.NEU.AND P3, PT, |R4|.reuse, |R7|, PT ;  /* 0x400000070400720b */ /* 0x040fe20003f6d200 */
[----:B------:R-:W-:Y:S01]  /*0c20*/  FADD R4, |R4|, |R7| ;  /* 0x4000000704047221 */ /* 0x000fe20000000200 */
[----:B------:R-:W-:Y:S01]  /*0c30*/  FSETP.NEU.AND P1, PT, R3, RZ, PT ;  /* 0x000000ff0300720b */ /* 0x000fe20003f2d000 */
[----:B------:R-:W-:-:S02]  /*0c40*/  HFMA2 R3, -RZ, RZ, 1.86328125, 25680 ;  /* 0x3f747645ff037431 */ /* 0x000fc400000001ff */
[----:B------:R-:W-:-:S04]  /*0c50*/  FFMA R9, R0, R9, -0.015681877732276916504 ;  /* 0xbc80774800097423 */ /* 0x000fc80000000009 */
[----:B------:R-:W-:-:S04]  /*0c60*/  FFMA R9, R0, R9, 0.042200751602649688721 ;  /* 0x3d2cdab200097423 */ /* 0x000fc80000000009 */
[----:B------:R-:W-:-:S04]  /*0c70*/  FFMA R9, R0, R9, -0.074792981147766113281 ;  /* 0xbd992d1000097423 */ /* 0x000fc80000000009 */
[----:B------:R-:W-:-:S04]  /*0c80*/  FFMA R9, R0, R9, 0.10640415549278259277 ;  /* 0x3dd9ea6c00097423 */ /* 0x000fc80000000009 */
[----:B------:R-:W-:-:S04]  /*0c90*/  FFMA R9, R0, R9, -0.14207722246646881104 ;  /* 0xbe117cb100097423 */ /* 0x000fc80000000009 */
[----:B------:R-:W-:-:S04]  /*0ca0*/  FFMA R9, R0, R9, 0.19993925094604492188 ;  /* 0x3e4cbce000097423 */ /* 0x000fc80000000009 */
[----:B------:R-:W-:-:S04]  /*0cb0*/  FFMA R9, R0, R9, -0.33333197236061096191 ;  /* 0xbeaaaa7d00097423 */ /* 0x000fc80000000009 */
[----:B------:R-:W-:-:S04]  /*0cc0*/  FMUL R9, R0, R9 ;  /* 0x0000000900097220 */ /* 0x000fc80000400000 */
[----:B------:R-:W-:Y:S01]  /*0cd0*/  FFMA R9, R9, R2, R2 ;  /* 0x0000000209097223 */ /* 0x000fe20000000002 */
[----:B------:R-:W-:-:S03]  /*0ce0*/  FSEL R2, R8, 1.8663789033889770508, P2 ;  /* 0x3feee58108027808 */ /* 0x000fc60001000000 */
[----:B------:R-:W-:-:S05]  /*0cf0*/  FFMA R0, R8, 1.6832555532455444336, -R9 ;  /* 0x3fd774eb08007823 */ /* 0x000fca0000000809 */
[-C--:B------:R-:W-:Y:S02]  /*0d00*/  FSEL R0, R0, R9.reuse, P2 ;  /* 0x0000000900007208 */ /* 0x080fe40001000000 */
[----:B------:R-:W-:-:S05]  /*0d10*/  FSEL R9, R9, -R9, P2 ;  /* 0x8000000909097208 */ /* 0x000fca0001000000 */
[----:B------:R-:W-:Y:S01]  /*0d20*/  @!P0 FFMA R0, R2, 1.6832555532455444336, R9 ;  /* 0x3fd774eb02008823 */ /* 0x000fe20000000009 */
[----:B------:R-:W-:-:S05]  /*0d30*/  IMAD.MOV.U32 R2, RZ, RZ, 0x4016cbe4 ;  /* 0x4016cbe4ff027424 */ /* 0x000fca00078e00ff */
[----:B------:R-:W-:Y:S02]  /*0d40*/  @!P3 FSEL R0, R2, 0.78539818525314331055, !P0 ;  /* 0x3f490fdb0200b808 */ /* 0x000fe40004000000 */
[----:B------:R-:W-:Y:S02]  /*0d50*/  @!P1 FSEL R0, RZ, 3.1415927410125732422, P0 ;  /* 0x40490fdbff009808 */ /* 0x000fe40000000000 */
[----:B------:R-:W-:Y:S02]  /*0d60*/  FSETP.NAN.AND P0, PT, R4, R4, PT ;  /* 0x000000040400720b */ /* 0x000fe40003f08000 */
[----:B------:R-:W-:Y:S02]  /*0d70*/  LOP3.LUT R7, R0, 0x80000000, R7, 0xb8, !PT ;  /* 0x8000000000077812 */ /* 0x000fe400078eb807 */
[----:B------:R-:W-:Y:S02]  /*0d80*/  MOV R2, 0x3f860a92 ;  /* 0x3f860a9200027802 */ /* 0x000fe40000000f00 */
[----:B------:R-:W-:Y:S01]  /*0d90*/  FSEL R0, R4, R7, P0 ;  /* 0x0000000704007208 */ /* 0x000fe20000000000 */
[----:B------:R-:W-:-:S02]  /*0da0*/  FMUL.SAT R7, R6, 0.00390625 ;  /* 0x3b80000006077820 */ /* 0x000fc40000402000 */
[----:B------:R-:W-:Y:S02]  /*0db0*/  FFMA R2, R3, -R2, 1 ;  /* 0x3f80000003027423 */ /* 0x000fe40000000802 */
[----:B------:R-:W-:Y:S01]  /*0dc0*/  FADD R0, R0, 3.1415927410125732422 ;  /* 0x40490fdb00007421 */ /* 0x000fe20000000000 */
[C---:B------:R-:W-:Y:S01]  /*0dd0*/  FADD.SAT R4, -R7.reuse, 8 ;  /* 0x4100000007047421 */ /* 0x040fe20000002100 */
[----:B------:R-:W-:Y:S02]  /*0de0*/  FFMA R3, R2, R3, 0.95492964982986450195 ;  /* 0x3f74764502037423 */ /* 0x000fe40000000003 */
[----:B------:R-:W0:Y:S01]  /*0df0*/  FCHK P0, R0, 1.0471975803375244141 ;  /* 0x3f860a9200007902 */ /* 0x000e220000000000 */
[----:B------:R-:W-:Y:S01]  /*0e00*/  FMUL R7, R7, R4 ;  /* 0x0000000407077220 */ /* 0x000fe20000400000 */
[----:B------:R-:W-:-:S04]  /*0e10*/  FFMA R2, R0, R3, RZ ;  /* 0x0000000300027223 */ /* 0x000fc800000000ff */
[----:B------:R-:W-:-:S04]  /*0e20*/  FFMA R6, R2, -1.0471975803375244141, R0 ;  /* 0xbf860a9202067823 */ /* 0x000fc80000000000 */
[----:B------:R-:W-:Y:S01]  /*0e30*/  FFMA R2, R3, R6, R2 ;  /* 0x0000000603027223 */ /* 0x000fe20000000002 */
[----:B0-----:R-:W-:Y:S06]  /*0e40*/  @!P0 BRA `(.L_x_10) ;  /* 0x00000000000c8947 */ /* 0x001fec0003800000 */
[----:B------:R-:W-:Y:S01]  /*0e50*/  IMAD.MOV.U32 R3, RZ, RZ, 0x3f860a92 ;  /* 0x3f860a92ff037424 */ /* 0x000fe200078e00ff */
[----:B------:R-:W-:-:S07]  /*0e60*/  MOV R8, 0xe80 ;  /* 0x00000e8000087802 */ /* 0x000fce0000000f00 */
[----:B------:R-:W-:Y:S05]  /*0e70*/  CALL.REL.NOINC `($__internal_1_$__cuda_sm3x_div_rn_noftz_f32_slowpath) ;  /* 0x0000000800287944 */ /* 0x000fea0003c00000 */
.L_x_10:
[----:B------:R-:W-:Y:S05]  /*0e80*/  BSYNC.RECONVERGENT B0 ;  /* 0x0000000000007941 */ /* 0x000fea0003800200 */
.L_x_9:
[C---:B------:R-:W-:Y:S01]  /*0e90*/  FSETP.GEU.AND P0, PT, |R2|.reuse, 2, PT ;  /* 0x400000000200780b */ /* 0x040fe20003f0e200 */
[----:B------:R-:W-:Y:S01]  /*0ea0*/  BSSY.RECONVERGENT B0, `(.L_x_11) ;  /* 0x0000035000007945 */ /* 0x000fe20003800200 */
[----:B------:R-:W-:-:S11]  /*0eb0*/  FADD R3, |R2|, -RZ ;  /* 0x800000ff02037221 */ /* 0x000fd60000000200 */
[----:B------:R-:W-:Y:S05]  /*0ec0*/  @!P0 BRA `(.L_x_12) ;  /* 0x0000000000c88947 */ /* 0x000fea0003800000 */
[----:B------:R-:W-:-:S13]  /*0ed0*/  FSETP.GTU.AND P0, PT, R3, 16777216, PT ;  /* 0x4b8000000300780b */ /* 0x000fda0003f0c000 */
[----:B------:R-:W-:Y:S05]  /*0ee0*/  @P0 BRA `(.L_x_13) ;  /* 0x00000000005c0947 */ /* 0x000fea0003800000 */
[----:B------:R-:W-:Y:S01]  /*0ef0*/  FMUL R6, R3, 0.5 ;  /* 0x3f00000003067820 */ /* 0x000fe20000400000 */
[----:B------:R-:W-:Y:S05]  /*0f00*/  BSSY.RECONVERGENT B1, `(.L_x_14) ;  /* 0x0000013000017945 */ /* 0x000fea0003800200 */
[----:B------:R-:W0:Y:S02]  /*0f10*/  FRND.TRUNC R6, R6 ;  /* 0x0000000600067307 */ /* 0x000e24000020d000 */
[----:B0-----:R-:W-:-:S05]  /*0f20*/  FFMA R9, R6, -2, R3 ;  /* 0xc000000006097823 */ /* 0x001fca0000000003 */
[----:B------:R-:W-:-:S13]  /*0f30*/  ISETP.GE.U32.AND P0, PT, R9, 0x40000000, PT ;  /* 0x400000000900780c */ /* 0x000fda0003f06070 */
[----:B------:R-:W-:Y:S05]  /*0f40*/  @!P0 BRA `(.L_x_15) ;  /* 0x0000000000388947 */ /* 0x000fea0003800000 */
[----:B------:R-:W-:-:S04]  /*0f50*/  ISETP.GE.U32.AND P0, PT, R9, -0x7fffffff, PT ;  /* 0x800000010900780c */ /* 0x000fc80003f06070 */
[----:B------:R-:W-:-:S09]  /*0f60*/  FSETP.GEU.OR P1, PT, R9, -2, !P0 ;  /* 0xc00000000900780b */ /* 0x000fd2000472e400 */
[----:B------:R-:W-:-:S04]  /*0f70*/  @P0 FADD R8, R6, -1 ;  /* 0xbf80000006080421 */ /* 0x000fc80000000000 */
[----:B------:R-:W-:-:S05]  /*0f80*/  @!P1 FADD R8, R8, -1 ;  /* 0xbf80000008089421 */ /* 0x000fca0000000000 */
[----:B------:R-:W-:Y:S01]  /*0f90*/  @P0 MOV R6, R8 ;  /* 0x0000000800060202 */ /* 0x000fe20000000f00 */
[----:B------:R-:W-:Y:S06]  /*0fa0*/  @P0 BRA `(.L_x_15) ;  /* 0x0000000000200947 */ /* 0x000fec0003800000 */
[----:B------:R-:W-:Y:S01]  /*0fb0*/  FSETP.GE.AND P0, PT, R9, 4, PT ;  /* 0x408000000900780b */ /* 0x000fe20003f06000 */
[----:B------:R-:W-:-:S12]  /*0fc0*/  FADD R6, R6, 1 ;  /* 0x3f80000006067421 */ /* 0x000fd80000000000 */
[----:B------:R-:W-:-:S05]  /*0fd0*/  @P0 MOV R8, 0x40000000 ;  /* 0x4000000000080802 */ /* 0x000fca0000000f00 */
[----:B------:R-:W-:-:S05]  /*0fe0*/  @P0 FFMA R8, R8, -3, R9 ;  /* 0xc040000008080823 */ /* 0x000fca0000000009 */
[----:B------:R-:W-:Y:S01]  /*0ff0*/  FSETP.GE.AND P1, PT, R8, RZ, P0 ;  /* 0x000000ff0800720b */ /* 0x000fe20000726000 */
[----:B------:R-:W-:-:S12]  /*1000*/  @P0 FADD R8, R6, 1 ;  /* 0x3f80000006080421 */ /* 0x000fd80000000000 */
[----:B------:R-:W-:-:S04]  /*1010*/  @P1 FADD R8, R8, 1 ;  /* 0x3f80000008081421 */ /* 0x000fc80000000000 */
[----:B------:R-:W-:-:S07]  /*1020*/  @P0 IMAD.MOV.U32 R6, RZ, RZ, R8 ;  /* 0x000000ffff060224 */ /* 0x000fce00078e0008 */
.L_x_15:
[----:B------:R-:W-:Y:S05]  /*1030*/  BSYNC.RECONVERGENT B1 ;  /* 0x0000000000017941 */ /* 0x000fea0003800200 */
.L_x_14:
[----:B------:R-:W-:Y:S01]  /*1040*/  FFMA R3, R6, -2, R3 ;  /* 0xc000000006037823 */ /* 0x000fe20000000003 */
[----:B------:R-:W-:Y:S06]  /*1050*/  BRA `(.L_x_12) ;  /* 0x0000000000647947 */ /* 0x000fec0003800000 */
.L_x_13:
[C---:B------:R-:W-:Y:S01]  /*1060*/  LOP3.LUT R6, R3.reuse, 0xff800000, RZ, 0xc0, !PT ;  /* 0xff80000003067812 */ /* 0x040fe200078ec0ff */
[----:B------:R-:W-:Y:S01]  /*1070*/  BSSY.RECONVERGENT B1, `(.L_x_16) ;  /* 0x0000015000017945 */ /* 0x000fe20003800200 */
[C---:B------:R-:W-:Y:S02]  /*1080*/  ISETP.GT.U32.AND P0, PT, R3.reuse, 0x7f7fffff, PT ;  /* 0x7f7fffff0300780c */ /* 0x040fe40003f04070 */
[----:B------:R-:W-:Y:S02]  /*1090*/  IADD3 R8, PT, PT, R6, -0x40000000, RZ ;  /* 0xc000000006087810 */ /* 0x000fe40007ffe0ff */
[----:B------:R-:W-:Y:S02]  /*10a0*/  LOP3.LUT R6, R3, 0x7fffff, RZ, 0xc0, !PT ;  /* 0x007fffff03067812 */ /* 0x000fe400078ec0ff */
[----:B------:R-:W-:Y:S02]  /*10b0*/  ISETP.NE.AND P1, PT, R8, RZ, PT ;  /* 0x000000ff0800720c */ /* 0x000fe40003f25270 */
[----:B------:R-:W-:-:S02]  /*10c0*/  MOV R11, 0x7fffffff ;  /* 0x7fffffff000b7802 */ /* 0x000fc40000000f00 */
[----:B------:R-:W-:Y:S02]  /*10d0*/  LOP3.LUT R6, R6, 0x3f800000, RZ, 0xfc, !PT ;  /* 0x3f80000006067812 */ /* 0x000fe400078efcff */
[----:B------:R-:W-:-:S07]  /*10e0*/  FSEL R11, R11, 16777216, P0 ;  /* 0x4b8000000b0b7808 */ /* 0x000fce0000000000 */
[----:B------:R-:W-:Y:S05]  /*10f0*/  @!P1 BRA `(.L_x_17) ;  /* 0x0000000000309947 */ /* 0x000fea0003800000 */
.L_x_18:
[----:B------:R-:W-:-:S04]  /*1100*/  VIMNMX.U32 R3, PT, PT, R8, 0xb800000, PT ;  /* 0x0b80000008037848 */ /* 0x000fc80003fe0000 */
[C---:B------:R-:W-:Y:S01]  /*1110*/  IADD3 R8, PT, PT, -R3.reuse, R8, RZ ;  /* 0x0000000803087210 */ /* 0x040fe20007ffe1ff */
[----:B------:R-:W-:-:S03]  /*1120*/  IMAD.IADD R6, R3, 0x1, R6 ;  /* 0x0000000103067824 */ /* 0x000fc600078e0206 */
[----:B------:R-:W-:Y:S01]  /*1130*/  ISETP.NE.AND P1, PT, R8, RZ, PT ;  /* 0x000000ff0800720c */ /* 0x000fe20003f25270 */
[----:B------:R-:W-:-:S04]  /*1140*/  FADD R9, R6, -R6 ;  /* 0x8000000606097221 */ /* 0x000fc80000000000 */
[----:B------:R-:W-:-:S04]  /*1150*/  FADD R9, R6, R9 ;  /* 0x0000000906097221 */ /* 0x000fc80000000000 */
[----:B------:R-:W-:-:S04]  /*1160*/  FADD R10, R6, -R9 ;  /* 0x80000009060a7221 */ /* 0x000fc80000000000 */
[----:B------:R-:W-:-:S04]  /*1170*/  FFMA.RZ R10, R10, 1, R9 ;  /* 0x3f8000000a0a7823 */ /* 0x000fc8000000c009 */
[----:B------:R-:W0:Y:S02]  /*1180*/  FRND.TRUNC R9, R10 ;  /* 0x0000000a00097307 */ /* 0x000e24000020d000 */
[----:B0-----:R-:W-:-:S05]  /*1190*/  FADD R6, R6, -R9 ;  /* 0x8000000906067221 */ /* 0x001fca0000000000 */
[----:B------:R-:W-:-:S13]  /*11a0*/  ISETP.NE.AND P0, PT, R6, RZ, PT ;  /* 0x000000ff0600720c */ /* 0x000fda0003f05270 */
[----:B------:R-:W-:Y:S05]  /*11b0*/  @P0 BRA P1, `(.L_x_18) ;  /* 0xfffffffc00d00947 */ /* 0x000fea000083ffff */
.L_x_17:
[----:B------:R-:W-:Y:S05]  /*11c0*/  BSYNC.RECONVERGENT B1 ;  /* 0x0000000000017941 */ /* 0x000fea0003800200 */
.L_x_16:
[----:B------:R-:W-:-:S04]  /*11d0*/  FMUL R6, R6, 1.1920928955078125e-07 ;  /* 0x3400000006067820 */ /* 0x000fc80000400000 */
[----:B------:R-:W-:-:S07]  /*11e0*/  FMUL R3, R11, R6 ;  /* 0x000000060b037220 */ /* 0x000fce0000400000 */
.L_x_12:
[----:B------:R-:W-:Y:S05]  /*11f0*/  BSYNC.RECONVERGENT B0 ;  /* 0x0000000000007941 */ /* 0x000fea0003800200 */
.L_x_11:
[C---:B------:R-:W-:Y:S01]  /*1200*/  FSETP.NAN.AND P0, PT, |R3|.reuse, |R3|, PT ;  /* 0x400000030300720b */ /* 0x040fe20003f08200 */
[----:B------:R-:W-:Y:S01]  /*1210*/  BSSY.RECONVERGENT B0, `(.L_x_19) ;  /* 0x0000021000007945 */ /* 0x000fe20003800200 */
[C---:B------:R-:W-:Y:S02]  /*1220*/  LOP3.LUT R2, R3.reuse, 0x80000000, R2, 0xb8, !PT ;  /* 0x8000000003027812 */ /* 0x040fe400078eb802 */
[C---:B------:R-:W-:Y:S02]  /*1230*/  FSETP.GE.AND P1, PT, R0.reuse, RZ, PT ;  /* 0x000000ff0000720b */ /* 0x040fe40003f26000 */
[----:B------:R-:W-:Y:S01]  /*1240*/  FSEL R2, R3, R2, P0 ;  /* 0x0000000203027208 */ /* 0x000fe20000000000 */
[----:B------:R-:W-:Y:S01]  /*1250*/  IMAD.MOV.U32 R3, RZ, RZ, R7 ;  /* 0x000000ffff037224 */ /* 0x000fe200078e0007 */
[----:B------:R-:W-:-:S03]  /*1260*/  FSETP.GEU.AND P0, PT, R0, 1.0471975803375244141, PT ;  /* 0x3f860a920000780b */ /* 0x000fc60003f0e000 */
[----:B------:R-:W-:-:S04]  /*1270*/  FADD R2, R2, -1 ;  /* 0xbf80000002027421 */ /* 0x000fc80000000000 */
[----:B------:R-:W-:-:S04]  /*1280*/  FADD R2, -|R2|, 1 ;  /* 0x3f80000002027421 */ /* 0x000fc80000000300 */
[----:B------:R-:W-:Y:S01]  /*1290*/  FMUL R8, R7, R2 ;  /* 0x0000000207087220 */ /* 0x000fe20000400000 */
[----:B------:R-:W-:-:S04]  /*12a0*/  HFMA2 R2, -RZ, RZ, 0, 0 ;  /* 0x00000000ff027431 */ /* 0x000fc800000001ff */
[----:B------:R-:W-:Y:S01]  /*12b0*/  MOV R6, R8 ;  /* 0x0000000800067202 */ /* 0x000fe20000000f00 */
[----:B------:R-:W-:Y:S06]  /*12c0*/  @!P0 BRA P1, `(.L_x_20) ;  /* 0x0000000000548947 */ /* 0x000fec0000800000 */
[C---:B------:R-:W-:Y:S01]  /*12d0*/  FSETP.GEU.AND P0, PT, R0.reuse, 2.0943951606750488281, PT ;  /* 0x40060a920000780b */ /* 0x040fe20003f0e000 */
[----:B------:R-:W-:Y:S01]  /*12e0*/  IMAD.MOV.U32 R6, RZ, RZ, R7 ;  /* 0x000000ffff067224 */ /* 0x000fe200078e0007 */
[----:B------:R-:W-:Y:S02]  /*12f0*/  FSETP.GE.AND P1, PT, R0, 1.0471975803375244141, PT ;  /* 0x3f860a920000780b */ /* 0x000fe40003f26000 */
[----:B------:R-:W-:-:S11]  /*1300*/  MOV R3, R8 ;  /* 0x0000000800037202 */ /* 0x000fd60000000f00 */
[----:B------:R-:W-:Y:S05]  /*1310*/  @!P0 BRA P1, `(.L_x_20) ;  /* 0x0000000000408947 */ /* 0x000fea0000800000 */
[C---:B------:R-:W-:Y:S01]  /*1320*/  FSETP.GEU.AND P0, PT, R0.reuse, 3.1415927410125732422, PT ;  /* 0x40490fdb0000780b */ /* 0x040fe20003f0e000 */
[----:B------:R-:W-:Y:S01]  /*1330*/  HFMA2 R3, -RZ, RZ, 0, 0 ;  /* 0x00000000ff037431 */ /* 0x000fe200000001ff */
[----:B------:R-:W-:Y:S01]  /*1340*/  FSETP.GE.AND P1, PT, R0, 2.0943951606750488281, PT ;  /* 0x40060a920000780b */ /* 0x000fe20003f26000 */
[----:B------:R-:W-:Y:S01]  /*1350*/  IMAD.MOV.U32 R2, RZ, RZ, R8 ;  /* 0x000000ffff027224 */ /* 0x000fe200078e0008 */
[----:B------:R-:W-:-:S11]  /*1360*/  MOV R6, R7 ;  /* 0x0000000700067202 */ /* 0x000fd60000000f00 */
[----:B------:R-:W-:Y:S05]  /*1370*/  @!P0 BRA P1, `(.L_x_20) ;  /* 0x0000000000288947 */ /* 0x000fea0000800000 */
[C---:B------:R-:W-:Y:S01]  /*1380*/  FSETP.GEU.AND P0, PT, R0.reuse, 4.1887903213500976562, PT ;  /* 0x40860a920000780b */ /* 0x040fe20003f0e000 */
[----:B------:R-:W-:Y:S01]  /*1390*/  IMAD.MOV.U32 R2, RZ, RZ, R7 ;  /* 0x000000ffff027224 */ /* 0x000fe200078e0007 */
[----:B------:R-:W-:Y:S02]  /*13a0*/  MOV R6, R8 ;  /* 0x0000000800067202 */ /* 0x000fe40000000f00 */
[----:B------:R-:W-:Y:S02]  /*13b0*/  FSETP.GE.AND P0, PT, R0, 3.1415927410125732422, !P0 ;  /* 0x40490fdb0000780b */ /* 0x000fe40004706000 */
[----:B------:R-:W-:-:S11]  /*13c0*/  MOV R3, RZ ;  /* 0x000000ff00037202 */ /* 0x000fd60000000f00 */
[C---:B------:R-:W-:Y:S02]  /*13d0*/  @!P0 FSETP.GEU.AND P1, PT, R0.reuse, 5.2359881401062011719, PT ;  /* 0x40a78d370000880b */ /* 0x040fe40003f2e000 */
[----:B------:R-:W-:Y:S02]  /*13e0*/  @!P0 MOV R6, RZ ;  /* 0x000000ff00068202 */ /* 0x000fe40000000f00 */
[----:B------:R-:W-:-:S04]  /*13f0*/  @!P0 FSETP.GE.AND P1, PT, R0, 4.1887903213500976562, !P1 ;  /* 0x40860a920000880b */ /* 0x000fc80004f26000 */
[----:B------:R-:W-:Y:S02]  /*1400*/  @!P0 FSEL R3, R8, R7, P1 ;  /* 0x0000000708038208 */ /* 0x000fe40000800000 */
[----:B------:R-:W-:-:S07]  /*1410*/  @!P0 FSEL R2, R7, R8, P1 ;  /* 0x0000000807028208 */ /* 0x000fce0000800000 */
.L_x_20:
[----:B------:R-:W-:Y:S05]  /*1420*/  BSYNC.RECONVERGENT B0 ;  /* 0x0000000000007941 */ /* 0x000fea0003800200 */
.L_x_19:
[----:B------:R-:W-:Y:S01]  /*1430*/  FADD R7, R4, -R7 ;  /* 0x8000000704077221 */ /* 0x000fe20000000000 */
[----:B------:R-:W0:Y:S03]  /*1440*/  LDCU.64 UR6, c[0x0][0x388] ;  /* 0x00007100ff0677ac */ /* 0x000e260008000a00 */
[C---:B------:R-:W-:Y:S01]  /*1450*/  FADD R3, R7.reuse, R3 ;  /* 0x0000000307037221 */ /* 0x040fe20000000000 */
[C---:B------:R-:W-:Y:S01]  /*1460*/  FADD R6, R7.reuse, R6 ;  /* 0x0000000607067221 */ /* 0x040fe20000000000 */
[----:B------:R-:W-:Y:S01]  /*1470*/  FADD R7, R7, R2 ;  /* 0x0000000207077221 */ /* 0x000fe20000000000 */
[----:B------:R-:W-:Y:S02]  /*1480*/  IMAD R2, R5, 0x3, RZ ;  /* 0x0000000305027824 */ /* 0x000fe400078e02ff */
[----:B------:R-:W-:Y:S01]  /*1490*/  FMUL R0, R3, 255 ;  /* 0x437f000003007820 */ /* 0x000fe20000400000 */
[----:B------:R-:W-:Y:S01]  /*14a0*/  FMUL R8, R6, 255 ;  /* 0x437f000006087820 */ /* 0x000fe20000400000 */
[----:B------:R-:W-:Y:S01]  /*14b0*/  FMUL R10, R7, 255 ;  /* 0x437f0000070a7820 */ /* 0x000fe20000400000 */
[C---:B------:R-:W-:Y:S01]  /*14c0*/  VIADD R6, R2.reuse, 0x2 ;  /* 0x0000000202067836 */ /* 0x040fe20000000000 */
[----:B------:R-:W1:Y:S01]  /*14d0*/  F2I.U32.TRUNC.NTZ R9, R0 ;  /* 0x0000000000097305 */ /* 0x000e62000020f000 */
[----:B------:R-:W-:-:S02]  /*14e0*/  IADD3 R4, PT, PT, R2, 0x1, RZ ;  /* 0x0000000102047810 */ /* 0x000fc40007ffe0ff */
[----:B0-----:R-:W-:-:S05]  /*14f0*/  IADD3 R2, P0, PT, R2, UR6, RZ ;  /* 0x0000000602027c10 */ /* 0x001fca000ff1e0ff */
[----:B------:R-:W0:Y:S01]  /*1500*/  F2I.U32.TRUNC.NTZ R11, R8 ;  /* 0x00000008000b7305 */ /* 0x000e22000020f000 */
[----:B------:R-:W-:Y:S02]  /*1510*/  IADD3 R4, P1, PT, R4, UR6, RZ ;  /* 0x0000000604047c10 */ /* 0x000fe4000ff3e0ff */
[----:B------:R-:W-:Y:S02]  /*1520*/  IADD3 R6, P2, PT, R6, UR6, RZ ;  /* 0x0000000606067c10 */ /* 0x000fe4000ff5e0ff */
[----:B------:R-:W-:Y:S02]  /*1530*/  IADD3.X R3, PT, PT, RZ, UR7, RZ, P0, !PT ;  /* 0x00000007ff037c10 */ /* 0x000fe400087fe4ff */
[----:B------:R-:W-:Y:S01]  /*1540*/  IADD3.X R5, PT, PT, RZ, UR7, RZ, P1, !PT ;  /* 0x00000007ff057c10 */ /* 0x000fe20008ffe4ff */
[----:B------:R-:W2:Y:S01]  /*1550*/  F2I.U32.TRUNC.NTZ R13, R10 ;  /* 0x0000000a000d7305 */ /* 0x000ea2000020f000 */
[----:B------:R-:W-:Y:S01]  /*1560*/  IMAD.X R7, RZ, RZ, UR7, P2 ;  /* 0x00000007ff077e24 */ /* 0x000fe200090e06ff */
[----:B-1----:R-:W-:Y:S04]  /*1570*/  STG.E.U8 desc[UR4][R2.64], R9 ;  /* 0x0000000902007986 */ /* 0x002fe8000c101104 */
[----:B0-----:R-:W-:Y:S04]  /*1580*/  STG.E.U8 desc[UR4][R4.64], R11 ;  /* 0x0000000b04007986 */ /* 0x001fe8000c101104 */
[----:B--2---:R-:W-:Y:S01]  /*1590*/  STG.E.U8 desc[UR4][R6.64], R13 ;  /* 0x0000000d06007986 */ /* 0x004fe2000c101104 */
[----:B------:R-:W-:Y:S05]  /*15a0*/  EXIT ;  /* 0x000000000000794d */ /* 0x000fea0003800000 */
        .weak           $__internal_0_$__cuda_sm20_sqrt_rn_f32_slowpath
        .type           $__internal_0_$__cuda_sm20_sqrt_rn_f32_slowpath,@function
        .size           $__internal_0_$__cuda_sm20_sqrt_rn_f32_slowpath,($__internal_1_$__cuda_sm3x_div_rn_noftz_f32_slowpath - $__internal_0_$__cuda_sm20_sqrt_rn_f32_slowpath)
$__internal_0_$__cuda_sm20_sqrt_rn_f32_slowpath:
[----:B------:R-:W-:-:S13]  /*15b0*/  LOP3.LUT P0, RZ, R2, 0x7fffffff, RZ, 0xc0, !PT ;  /* 0x7fffffff02ff7812 */ /* 0x000fda000780c0ff */
[----:B------:R-:W-:Y:S05]  /*15c0*/  @!P0 BRA `(.L_x_21) ;  /* 0x0000000000448947 */ /* 0x000fea0003800000 */
[----:B------:R-:W-:Y:S02]  /*15d0*/  FSETP.GEU.FTZ.AND P0, PT, R2, RZ, PT ;  /* 0x000000ff0200720b */ /* 0x000fe40003f1e000 */
[----:B------:R-:W-:-:S11]  /*15e0*/  MOV R0, R2 ;  /* 0x0000000200007202 */ /* 0x000fd60000000f00 */
[----:B------:R-:W-:Y:S01]  /*15f0*/  @!P0 MOV R2, 0x7fffffff ;  /* 0x7fffffff00028802 */ /* 0x000fe20000000f00 */
[----:B------:R-:W-:Y:S06]  /*1600*/  @!P0 BRA `(.L_x_21) ;  /* 0x0000000000348947 */ /* 0x000fec0003800000 */
[----:B------:R-:W-:-:S13]  /*1610*/  FSETP.GTU.FTZ.AND P0, PT, |R0|, +INF , PT ;  /* 0x7f8000000000780b */ /* 0x000fda0003f1c200 */
[----:B------:R-:W-:Y:S01]  /*1620*/  @P0 FADD.FTZ R2, R0, 1 ;  /* 0x3f80000000020421 */ /* 0x000fe20000010000 */
[----:B------:R-:W-:Y:S06]  /*1630*/  @P0 BRA `(.L_x_21) ;  /* 0x0000000000280947 */ /* 0x000fec0003800000 */
[----:B------:R-:W-:-:S13]  /*1640*/  FSETP.NEU.FTZ.AND P0, PT, |R0|, +INF , PT ;  /* 0x7f8000000000780b */ /* 0x000fda0003f1d200 */
[----:B------:R-:W-:-:S04]  /*1650*/  @P0 FFMA R3, R0, 1.84467440737095516160e+19, RZ ;  /* 0x5f80000000030823 */ /* 0x000fc800000000ff */
[----:B------:R-:W0:Y:S02]  /*1660*/  @P0 MUFU.RSQ R2, R3 ;  /* 0x0000000300020308 */ /* 0x000e240000001400 */
[----:B0-----:R-:W-:Y:S01]  /*1670*/  @P0 FMUL.FTZ R6, R3, R2 ;  /* 0x0000000203060220 */ /* 0x001fe20000410000 */
[----:B------:R-:W-:Y:S01]  /*1680*/  @P0 FMUL.FTZ R10, R2, 0.5 ;  /* 0x3f000000020a0820 */ /* 0x000fe20000410000 */
[----:B------:R-:W-:Y:S02]  /*1690*/  @!P0 IMAD.MOV.U32 R2, RZ, RZ, R0 ;  /* 0x000000ffff028224 */ /* 0x000fe400078e0000 */
[----:B------:R-:W-:-:S04]  /*16a0*/  @P0 FADD.FTZ R8, -R6, -RZ ;  /* 0x800000ff06080221 */ /* 0x000fc80000010100 */
[----:B------:R-:W-:-:S04]  /*16b0*/  @P0 FFMA R9, R6, R8, R3 ;  /* 0x0000000806090223 */ /* 0x000fc80000000003 */
[----:B------:R-:W-:-:S04]  /*16c0*/  @P0 FFMA R9, R9, R10, R6 ;  /* 0x0000000a09090223 */ /* 0x000fc80000000006 */
[----:B------:R-:W-:-:S07]  /*16d0*/  @P0 FMUL.FTZ R2, R9, 2.3283064365386962891e-10 ;  /* 0x2f80000009020820 */ /* 0x000fce0000410000 */
.L_x_21:
[----:B------:R-:W-:Y:S01]  /*16e0*/  MOV R6, R2 ;  /* 0x0000000200067202 */ /* 0x000fe20000000f00 */
[----:B------:R-:W-:Y:S01]  /*16f0*/  IMAD.MOV.U32 R3, RZ, RZ, 0x0 ;  /* 0x00000000ff037424 */ /* 0x000fe200078e00ff */
[----:B------:R-:W-:-:S04]  /*1700*/  MOV R2, R11 ;  /* 0x0000000b00027202 */ /* 0x000fc80000000f00 */
[----:B------:R-:W-:Y:S05]  /*1710*/  RET.REL.NODEC R2 `(_Z17flow_image_KernelIfEvPKT_Phm) ;  /* 0xffffffe802387950 */ /* 0x000fea0003c3ffff */
        .weak           $__internal_1_$__cuda_sm3x_div_rn_noftz_f32_slowpath
        .type           $__internal_1_$__cuda_sm3x_div_rn_noftz_f32_slowpath,@function
        .size           $__internal_1_$__cuda_sm3x_div_rn_noftz_f32_slowpath,(.L_x_70 - $__internal_1_$__cuda_sm3x_div_rn_noftz_f32_slowpath)
$__internal_1_$__cuda_sm3x_div_rn_noftz_f32_slowpath:
[----:B------:R-:W-:Y:S01]  /*1720*/  SHF.R.U32.HI R10, RZ, 0x17, R3 ;  /* 0x00000017ff0a7819 */ /* 0x000fe20000011603 */
[----:B------:R-:W-:Y:S01]  /*1730*/  BSSY.RECONVERGENT B1, `(.L_x_22) ;  /* 0x0000064000017945 */ /* 0x000fe20003800200 */
[--C-:B------:R-:W-:Y:S02]  /*1740*/  SHF.R.U32.HI R2, RZ, 0x17, R0.reuse ;  /* 0x00000017ff027819 */ /* 0x100fe40000011600 */
[----:B------:R-:W-:Y:S02]  /*1750*/  LOP3.LUT R10, R10, 0xff, RZ, 0xc0, !PT ;  /* 0x000000ff0a0a7812 */ /* 0x000fe400078ec0ff */
[----:B------:R-:W-:Y:S01]  /*1760*/  LOP3.LUT R14, R2, 0xff, RZ, 0xc0, !PT ;  /* 0x000000ff020e7812 */ /* 0x000fe200078ec0ff */
[----:B------:R-:W-:Y:S01]  /*1770*/  IMAD.MOV.U32 R2, RZ, RZ, R0 ;  /* 0x000000ffff027224 */ /* 0x000fe200078e0000 */
[----:B------:R-:W-:Y:S02]  /*1780*/  IADD3 R13, PT, PT, R10, -0x1, RZ ;  /* 0xffffffff0a0d7810 */ /* 0x000fe40007ffe0ff */
[----:B------:R-:W-:-:S02]  /*1790*/  IADD3 R12, PT, PT, R14, -0x1, RZ ;  /* 0xffffffff0e0c7810 */ /* 0x000fc40007ffe0ff */
[----:B------:R-:W-:Y:S02]  /*17a0*/  ISETP.GT.U32.AND P0, PT, R13, 0xfd, PT ;  /* 0x000000fd0d00780c */ /* 0x000fe40003f04070 */
[----:B------:R-:W-:Y:S02]  /*17b0*/  MOV R11, R3 ;  /* 0x00000003000b7202 */ /* 0x000fe40000000f00 */
[----:B------:R-:W-:-:S13]  /*17c0*/  ISETP.GT.U32.OR P0, PT, R12, 0xfd, P0 ;  /* 0x000000fd0c00780c */ /* 0x000fda0000704470 */
[----:B------:R-:W-:Y:S01]  /*17d0*/  @!P0 MOV R9, RZ ;  /* 0x000000ff00098202 */ /* 0x000fe20000000f00 */
[----:B------:R-:W-:Y:S06]  /*17e0*/  @!P0 BRA `(.L_x_23) ;  /* 0x00000000005c8947 */ /* 0x000fec0003800000 */
[----:B------:R-:W-:Y:S02]  /*17f0*/  FSETP.GTU.FTZ.AND P0, PT, |R0|, +INF , PT ;  /* 0x7f8000000000780b */ /* 0x000fe40003f1c200 */
[----:B------:R-:W-:-:S04]  /*1800*/  FSETP.GTU.FTZ.AND P1, PT, |R3|, +INF , PT ;  /* 0x7f8000000300780b */ /* 0x000fc80003f3c200 */
[----:B------:R-:W-:-:S13]  /*1810*/  PLOP3.LUT P0, PT, P0, P1, PT, 0xf8, 0x8f ;  /* 0x00000000008f781c */ /* 0x000fda0000703f70 */
[----:B------:R-:W-:Y:S05]  /*1820*/  @P0 BRA `(.L_x_24) ;  /* 0x00000004004c0947 */ /* 0x000fea0003800000 */
[----:B------:R-:W-:-:S13]  /*1830*/  LOP3.LUT P0, RZ, R11, 0x7fffffff, R2, 0xc8, !PT ;  /* 0x7fffffff0bff7812 */ /* 0x000fda000780c802 */
[----:B------:R-:W-:Y:S05]  /*1840*/  @!P0 BRA `(.L_x_25) ;  /* 0x00000004003c8947 */ /* 0x000fea0003800000 */
[C---:B------:R-:W-:Y:S02]  /*1850*/  FSETP.NEU.FTZ.AND P3, PT, |R0|.reuse, +INF , PT ;  /* 0x7f8000000000780b */ /* 0x040fe40003f7d200 */
[----:B------:R-:W-:Y:S02]  /*1860*/  FSETP.NEU.FTZ.AND P1, PT, |R3|, +INF , PT ;  /* 0x7f8000000300780b */ /* 0x000fe40003f3d200 */
[----:B------:R-:W-:-:S11]  /*1870*/  FSETP.NEU.FTZ.AND P0, PT, |R0|, +INF , PT ;  /* 0x7f8000000000780b */ /* 0x000fd60003f1d200 */
[----:B------:R-:W-:Y:S05]  /*1880*/  @!P1 BRA !P3, `(.L_x_25) ;  /* 0x00000004002c9947 */ /* 0x000fea0005800000 */
[----:B------:R-:W-:-:S04]  /*1890*/  LOP3.LUT P3, RZ, R2, 0x7fffffff, RZ, 0xc0, !PT ;  /* 0x7fffffff02ff7812 */ /* 0x000fc8000786c0ff */
[----:B------:R-:W-:-:S13]  /*18a0*/  PLOP3.LUT P1, PT, P1, P3, PT, 0x2f, 0xf2 ;  /* 0x0000000000f2781c */ /* 0x000fda0000f26577 */
[----:B------:R-:W-:Y:S05]  /*18b0*/  @P1 BRA `(.L_x_26) ;  /* 0x0000000400181947 */ /* 0x000fea0003800000 */
[----:B------:R-:W-:-:S04]  /*18c0*/  LOP3.LUT P1, RZ, R11, 0x7fffffff, RZ, 0xc0, !PT ;  /* 0x7fffffff0bff7812 */ /* 0x000fc8000782c0ff */
[----:B------:R-:W-:-:S13]  /*18d0*/  PLOP3.LUT P0, PT, P0, P1, PT, 0x2f, 0xf2 ;  /* 0x0000000000f2781c */ /* 0x000fda0000702577 */
[----:B------:R-:W-:Y:S05]  /*18e0*/  @P0 BRA `(.L_x_27) ;  /* 0x0000000400000947 */ /* 0x000fea0003800000 */
[----:B------:R-:W-:Y:S02]  /*18f0*/  ISETP.GE.AND P0, PT, R12, RZ, PT ;  /* 0x000000ff0c00720c */ /* 0x000fe40003f06270 */
[----:B------:R-:W-:-:S11]  /*1900*/  ISETP.GE.AND P1, PT, R13, RZ, PT ;  /* 0x000000ff0d00720c */ /* 0x000fd60003f26270 */
[----:B------:R-:W-:Y:S01]  /*1910*/  @P0 MOV R9, RZ ;  /* 0x000000ff00090202 */ /* 0x000fe20000000f00 */
[----:B------:R-:W-:Y:S02]  /*1920*/  @!P0 IMAD.MOV.U32 R9, RZ, RZ, -0x40 ;  /* 0xffffffc0ff098424 */ /* 0x000fe400078e00ff */
[----:B------:R-:W-:Y:S01]  /*1930*/  @!P0 FFMA R2, R0, 1.84467440737095516160e+19, RZ ;  /* 0x5f80000000028823 */ /* 0x000fe200000000ff */
[----:B------:R-:W-:Y:S02]  /*1940*/  @!P1 FFMA R11, R3, 1.84467440737095516160e+19, RZ ;  /* 0x5f800000030b9823 */ /* 0x000fe400000000ff */
[----:B------:R-:W-:-:S07]  /*1950*/  @!P1 IADD3 R9, PT, PT, R9, 0x40, RZ ;  /* 0x0000004009099810 */ /* 0x000fce0007ffe0ff */
.L_x_23:
[----:B------:R-:W-:Y:S01]  /*1960*/  LEA R12, R10, 0xc0800000, 0x17 ;  /* 0xc08000000a0c7811 */ /* 0x000fe200078eb8ff */
[----:B------:R-:W-:Y:S03]  /*1970*/  BSSY.RECONVERGENT B2, `(.L_x_28) ;  /* 0x0000036000027945 */ /* 0x000fe60003800200 */
[----:B------:R-:W-:Y:S02]  /*1980*/  IADD3 R12, PT, PT, -R12, R11, RZ ;  /* 0x0000000b0c0c7210 */ /* 0x000fe40007ffe1ff */
[----:B------:R-:W-:Y:S02]  /*1990*/  IADD3 R11, PT, PT, R14, -0x7f, RZ ;  /* 0xffffff810e0b7810 */ /* 0x000fe40007ffe0ff */
[----:B------:R0:W1:Y:S01]  /*19a0*/  MUFU.RCP R13, R12 ;  /* 0x0000000c000d7308 */ /* 0x0000620000001000 */
[----:B------:R-:W-:Y:S02]  /*19b0*/  FADD.FTZ R15, -R12, -RZ ;  /* 0x800000ff0c0f7221 */ /* 0x000fe40000010100 */
[C---:B------:R-:W-:Y:S01]  /*19c0*/  IMAD R2, R11.reuse, -0x800000, R2 ;  /* 0xff8000000b027824 */ /* 0x040fe200078e0202 */
[----:B0-----:R-:W-:-:S05]  /*19d0*/  IADD3 R12, PT, PT, R11, 0x7f, -R10 ;  /* 0x0000007f0b0c7810 */ /* 0x001fca0007ffe80a */
[----:B------:R-:W-:Y:S02]  /*19e0*/  IMAD.IADD R9, R12, 0x1, R9 ;  /* 0x000000010c097824 */ /* 0x000fe400078e0209 */
[----:B-1----:R-:W-:-:S04]  /*19f0*/  FFMA R14, R13, R15, 1 ;  /* 0x3f8000000d0e7423 */ /* 0x002fc8000000000f */
[----:B------:R-:W-:-:S04]  /*1a00*/  FFMA R16, R13, R14, R13 ;  /* 0x0000000e0d107223 */ /* 0x000fc8000000000d */
[----:B------:R-:W-:-:S04]  /*1a10*/  FFMA R13, R2, R16, RZ ;  /* 0x00000010020d7223 */ /* 0x000fc800000000ff */
[----:B------:R-:W-:-:S04]  /*1a20*/  FFMA R14, R15, R13, R2 ;  /* 0x0000000d0f0e7223 */ /* 0x000fc80000000002 */
[----:B------:R-:W-:-:S04]  /*1a30*/  FFMA R13, R16, R14, R13 ;  /* 0x0000000e100d7223 */ /* 0x000fc8000000000d */
[----:B------:R-:W-:-:S04]  /*1a40*/  FFMA R14, R15, R13, R2 ;  /* 0x0000000d0f0e7223 */ /* 0x000fc80000000002 */
[----:B------:R-:W-:-:S05]  /*1a50*/  FFMA R2, R16, R14, R13 ;  /* 0x0000000e10027223 */ /* 0x000fca000000000d */
[----:B------:R-:W-:-:S04]  /*1a60*/  SHF.R.U32.HI R10, RZ, 0x17, R2 ;  /* 0x00000017ff0a7819 */ /* 0x000fc80000011602 */
[----:B------:R-:W-:-:S04]  /*1a70*/  LOP3.LUT R10, R10, 0xff, RZ, 0xc0, !PT ;  /* 0x000000ff0a0a7812 */ /* 0x000fc800078ec0ff */
[----:B------:R-:W-:-:S04]  /*1a80*/  IADD3 R15, PT, PT, R10, R9, RZ ;  /* 0x000000090a0f7210 */ /* 0x000fc80007ffe0ff */
[----:B------:R-:W-:-:S04]  /*1a90*/  IADD3 R10, PT, PT, R15, -0x1, RZ ;  /* 0xffffffff0f0a7810 */ /* 0x000fc80007ffe0ff */
[----:B------:R-:W-:-:S13]  /*1aa0*/  ISETP.GE.U32.AND P0, PT, R10, 0xfe, PT ;  /* 0x000000fe0a00780c */ /* 0x000fda0003f06070 */
[----:B------:R-:W-:Y:S05]  /*1ab0*/  @!P0 BRA `(.L_x_29) ;  /* 0x0000000000808947 */ /* 0x000fea0003800000 */
[----:B------:R-:W-:-:S13]  /*1ac0*/  ISETP.GT.AND P0, PT, R15, 0xfe, PT ;  /* 0x000000fe0f00780c */ /* 0x000fda0003f04270 */
[----:B------:R-:W-:Y:S05]  /*1ad0*/  @P0 BRA `(.L_x_30) ;  /* 0x00000000006c0947 */ /* 0x000fea0003800000 */
[----:B------:R-:W-:-:S13]  /*1ae0*/  ISETP.GE.AND P0, PT, R15, 0x1, PT ;  /* 0x000000010f00780c */ /* 0x000fda0003f06270 */
[----:B------:R-:W-:Y:S05]  /*1af0*/  @P0 BRA `(.L_x_31) ;  /* 0x0000000000740947 */ /* 0x000fea0003800000 */
[----:B------:R-:W-:Y:S02]  /*1b00*/  ISETP.GE.AND P0, PT, R15, -0x18, PT ;  /* 0xffffffe80f00780c */ /* 0x000fe40003f06270 */
[----:B------:R-:W-:-:S11]  /*1b10*/  LOP3.LUT R2, R2, 0x80000000, RZ, 0xc0, !PT ;  /* 0x8000000002027812 */ /* 0x000fd600078ec0ff */
[----:B------:R-:W-:Y:S05]  /*1b20*/  @!P0 BRA `(.L_x_31) ;  /* 0x0000000000688947 */ /* 0x000fea0003800000 */
[CCC-:B------:R-:W-:Y:S01]  /*1b30*/  FFMA.RZ R9, R16.reuse, R14.reuse, R13.reuse ;  /* 0x0000000e10097223 */ /* 0x1c0fe2000000c00d */
[C---:B------:R-:W-:Y:S01]  /*1b40*/  IADD3 R12, PT, PT, R15.reuse, 0x20, RZ ;  /* 0x000000200f0c7810 */ /* 0x040fe20007ffe0ff */
[CCC-:B------:R-:W-:Y:S01]  /*1b50*/  FFMA.RM R10, R16.reuse, R14.reuse, R13.reuse ;  /* 0x0000000e100a7223 */ /* 0x1c0fe2000000400d */
[----:B------:R-:W-:Y:S02]  /*1b60*/  ISETP.NE.AND P3, PT, R15, RZ, PT ;  /* 0x000000ff0f00720c */ /* 0x000fe40003f65270 */
[----:B------:R-:W-:Y:S01]  /*1b70*/  LOP3.LUT R11, R9, 0x7fffff, RZ, 0xc0, !PT ;  /* 0x007fffff090b7812 */ /* 0x000fe200078ec0ff */
[----:B------:R-:W-:Y:S01]  /*1b80*/  FFMA.RP R9, R16, R14, R13 ;  /* 0x0000000e10097223 */ /* 0x000fe2000000800d */
[----:B------:R-:W-:Y:S01]  /*1b90*/  IMAD.MOV R13, RZ, RZ, -R15 ;  /* 0x000000ffff0d7224 */ /* 0x000fe200078e0a0f */
[----:B------:R-:W-:Y:S02]  /*1ba0*/  ISETP.NE.AND P1, PT, R15, RZ, PT ;  /* 0x000000ff0f00720c */ /* 0x000fe40003f25270 */
[----:B------:R-:W-:-:S02]  /*1bb0*/  LOP3.LUT R11, R11, 0x800000, RZ, 0xfc, !PT ;  /* 0x008000000b0b7812 */ /* 0x000fc400078efcff */
[----:B------:R-:W-:Y:S02]  /*1bc0*/  FSETP.NEU.FTZ.AND P0, PT, R9, R10, PT ;  /* 0x0000000a0900720b */ /* 0x000fe40003f1d000 */
[----:B------:R-:W-:Y:S02]  /*1bd0*/  SHF.L.U32 R12, R11, R12, RZ ;  /* 0x0000000c0b0c7219 */ /* 0x000fe400000006ff */
[----:B------:R-:W-:Y:S02]  /*1be0*/  SEL R10, R13, RZ, P3 ;  /* 0x000000ff0d0a7207 */ /* 0x000fe40001800000 */
[----:B------:R-:W-:Y:S02]  /*1bf0*/  ISETP.NE.AND P1, PT, R12, RZ, P1 ;  /* 0x000000ff0c00720c */ /* 0x000fe40000f25270 */
[----:B------:R-:W-:Y:S02]  /*1c00*/  SHF.R.U32.HI R10, RZ, R10, R11 ;  /* 0x0000000aff0a7219 */ /* 0x000fe4000001160b */
[----:B------:R-:W-:-:S02]  /*1c10*/  PLOP3.LUT P0, PT, P0, P1, PT, 0xf8, 0x8f ;  /* 0x00000000008f781c */ /* 0x000fc40000703f70 */
[----:B------:R-:W-:Y:S02]  /*1c20*/  SHF.R.U32.HI R12, RZ, 0x1, R10 ;  /* 0x00000001ff0c7819 */ /* 0x000fe4000001160a */
[----:B------:R-:W-:-:S04]  /*1c30*/  SEL R9, RZ, 0x1, !P0 ;  /* 0x00000001ff097807 */ /* 0x000fc80004000000 */
[----:B------:R-:W-:-:S04]  /*1c40*/  LOP3.LUT R9, R9, 0x1, R12, 0xf8, !PT ;  /* 0x0000000109097812 */ /* 0x000fc800078ef80c */
[----:B------:R-:W-:-:S04]  /*1c50*/  LOP3.LUT R9, R9, R10, RZ, 0xc0, !PT ;  /* 0x0000000a09097212 */ /* 0x000fc800078ec0ff */
[----:B------:R-:W-:-:S04]  /*1c60*/  IADD3 R9, PT, PT, R12, R9, RZ ;  /* 0x000000090c097210 */ /* 0x000fc80007ffe0ff */
[----:B------:R-:W-:Y:S01]  /*1c70*/  LOP3.LUT R2, R9, R2, RZ, 0xfc, !PT ;  /* 0x0000000209027212 */ /* 0x000fe200078efcff */
[----:B------:R-:W-:Y:S06]  /*1c80*/  BRA `(.L_x_31) ;  /* 0x0000000000107947 */ /* 0x000fec0003800000 */
.L_x_30:
[----:B------:R-:W-:-:S04]  /*1c90*/  LOP3.LUT R2, R2, 0x80000000, RZ, 0xc0, !PT ;  /* 0x8000000002027812 */ /* 0x000fc800078ec0ff */
[----:B------:R-:W-:Y:S01]  /*1ca0*/  LOP3.LUT R2, R2, 0x7f800000, RZ, 0xfc, !PT ;  /* 0x7f80000002027812 */ /* 0x000fe200078efcff */
[----:B------:R-:W-:Y:S06]  /*1cb0*/  BRA `(.L_x_31) ;  /* 0x0000000000047947 */ /* 0x000fec0003800000 */
.L_x_29:
[----:B------:R-:W-:-:S07]  /*1cc0*/  LEA R2, R9, R2, 0x17 ;  /* 0x0000000209027211 */ /* 0x000fce00078eb8ff */
.L_x_31:
[----:B------:R-:W-:Y:S05]  /*1cd0*/  BSYNC.RECONVERGENT B2 ;  /* 0x0000000000027941 */ /* 0x000fea0003800200 */
.L_x_28:
[----:B------:R-:W-:Y:S05]  /*1ce0*/  BRA `(.L_x_32) ;  /* 0x0000000000207947 */ /* 0x000fea0003800000 */
.L_x_27:
[----:B------:R-:W-:-:S04]  /*1cf0*/  LOP3.LUT R2, R11, 0x80000000, R2, 0x48, !PT ;  /* 0x800000000b027812 */ /* 0x000fc800078e4802 */
[----:B------:R-:W-:Y:S01]  /*1d00*/  LOP3.LUT R2, R2, 0x7f800000, RZ, 0xfc, !PT ;  /* 0x7f80000002027812 */ /* 0x000fe200078efcff */
[----:B------:R-:W-:Y:S06]  /*1d10*/  BRA `(.L_x_32) ;  /* 0x0000000000147947 */ /* 0x000fec0003800000 */
.L_x_26:
[----:B------:R-:W-:Y:S01]  /*1d20*/  LOP3.LUT R2, R11, 0x80000000, R2, 0x48, !PT ;  /* 0x800000000b027812 */ /* 0x000fe200078e4802 */
[----:B------:R-:W-:Y:S06]  /*1d30*/  BRA `(.L_x_32) ;  /* 0x00000000000c7947 */ /* 0x000fec0003800000 */
.L_x_25:
[----:B------:R-:W0:Y:S01]  /*1d40*/  MUFU.RSQ R2, -QNAN ;  /* 0xffc0000000027908 */ /* 0x000e220000001400 */
[----:B------:R-:W-:Y:S05]  /*1d50*/  BRA `(.L_x_32) ;  /* 0x0000000000047947 */ /* 0x000fea0003800000 */
.L_x_24:
[----:B------:R-:W-:-:S07]  /*1d60*/  FADD.FTZ R2, R0, R3 ;  /* 0x0000000300027221 */ /* 0x000fce0000010000 */
.L_x_32:
[----:B------:R-:W-:Y:S05]  /*1d70*/  BSYNC.RECONVERGENT B1 ;  /* 0x0000000000017941 */ /* 0x000fea0003800200 */
.L_x_22:
[----:B------:R-:W-:-:S04]  /*1d80*/  HFMA2 R9, -RZ, RZ, 0, 0 ;  /* 0x00000000ff097431 */ /* 0x000fc800000001ff */
[----:B0-----:R-:W-:Y:S05]  /*1d90*/  RET.REL.NODEC R8 `(_Z17flow_image_KernelIfEvPKT_Phm) ;  /* 0xffffffe008987950 */ /* 0x001fea0003c3ffff */
.L_x_33:
[----:B------:R-:W-:-:S00]  /*1da0*/  BRA `(.L_x_33) ;  /* 0xfffffffc00fc7947 */ /* 0x000fc0000383ffff */
[----:B------:R-:W-:-:S00]  /*1db0*/  NOP ;  /* 0x0000000000007918 */ /* 0x000fc00000000000 */
        /* <DEDUP_REMOVED lines=12> */
.L_x_70:


//--------------------- .text._Z16seg_image_KernelIhLm19EEvPKT_PhPKhm --------------------------
	.section	.text._Z16seg_image_KernelIhLm19EEvPKT_PhPKhm,"ax",@progbits
	.align	128
        .global         _Z16seg_image_KernelIhLm19EEvPKT_PhPKhm
        .type           _Z16seg_image_KernelIhLm19EEvPKT_PhPKhm,@function
        .size           _Z16seg_image_KernelIhLm19EEvPKT_PhPKhm,(.L_x_74 - _Z16seg_image_KernelIhLm19EEvPKT_PhPKhm)
        .other          _Z16seg_image_KernelIhLm19EEvPKT_PhPKhm,@"STO_CUDA_ENTRY STV_DEFAULT"
_Z16seg_image_KernelIhLm19EEvPKT_PhPKhm:
.text._Z16seg_image_KernelIhLm19EEvPKT_PhPKhm:
[----:B------:R-:W-:Y:S01]  /*0000*/  LDC R1, c[0x0][0x37c] ;  /* 0x0000df00ff017b82 */ /* 0x000fe20000000800 */
[----:B------:R-:W0:Y:S01]  /*0010*/  S2R R9, SR_TID.X ;  /* 0x0000000000097919 */ /* 0x000e220000002100 */
[----:B------:R-:W1:Y:S06]  /*0020*/  LDCU.64 UR4, c[0x0][0x358] ;  /* 0x00006b00ff0477ac */ /* 0x000e6c0008000a00 */
[----:B------:R-:W2:Y:S01]  /*0030*/  S2UR UR6, SR_CTAID.X ;  /* 0x00000000000679c3 */ /* 0x000ea20000002500 */
[----:B------:R-:W3:Y:S01]  /*0040*/  LDCU.64 UR8, c[0x0][0x398] ;  /* 0x00007300ff0877ac */ /* 0x000ee20008000a00 */
[----:B0-----:R-:W-:-:S13]  /*0050*/  ISETP.GT.U32.AND P1, PT, R9, 0x38, PT ;  /* 0x000000380900780c */ /* 0x001fda0003f24070 */
[----:B------:R-:W0:Y:S02]  /*0060*/  @!P1 LDC.64 R2, c[0x0][0x390] ;  /* 0x0000e400ff029b82 */ /* 0x000e240000000a00 */
[----:B0-----:R-:W-:-:S05]  /*0070*/  @!P1 IADD3 R2, P0, PT, R9, R2, RZ ;  /* 0x0000000209029210 */ /* 0x001fca0007f1e0ff */
[----:B------:R-:W-:-:S05]  /*0080*/  @!P1 IMAD.X R3, RZ, RZ, R3, P0 ;  /* 0x000000ffff039224 */ /* 0x000fca00000e0603 */
[----:B-1----:R0:W4:Y:S01]  /*0090*/  @!P1 LDG.E.U8.CONSTANT R2, desc[UR4][R2.64] ;  /* 0x0000000402029981 */ /* 0x002122000c1e9100 */
[----:B------:R-:W2:Y:S01]  /*00a0*/  LDC R0, c[0x0][0x360] ;  /* 0x0000d800ff007b82 */ /* 0x000ea20000000800 */
[----:B------:R-:W1:Y:S01]  /*00b0*/  @!P1 S2R R5, SR_CgaCtaId ;  /* 0x0000000000059919 */ /* 0x000e620000008800 */
[----:B--2---:R-:W-:Y:S01]  /*00c0*/  IMAD R7, R0, UR6, R9 ;  /* 0x0000000600077c24 */ /* 0x004fe2000f8e0209 */
[----:B------:R-:W-:-:S04]  /*00d0*/  @!P1 MOV R0, 0x400 ;  /* 0x0000040000009802 */ /* 0x000fc80000000f00 */
[----:B---3--:R-:W-:Y:S02]  /*00e0*/  ISETP.GE.U32.AND P0, PT, R7, UR8, PT ;  /* 0x0000000807007c0c */ /* 0x008fe4000bf06070 */
[----:B------:R-:W-:Y:S02]  /*00f0*/  SHF.R.S32.HI R6, RZ, 0x1f, R7 ;  /* 0x0000001fff067819 */ /* 0x000fe40000011407 */
[----:B-1----:R-:W-:Y:S02]  /*0100*/  @!P1 LEA R0, R5, R0, 0x18 ;  /* 0x0000000005009211 */ /* 0x002fe400078ec0ff */
[----:B------:R-:W-:-:S03]  /*0110*/  ISETP.GE.U32.AND.EX P0, PT, R6, UR9, PT, P0 ;  /* 0x0000000906007c0c */ /* 0x000fc6000bf06100 */
[----:B0-----:R-:W-:-:S05]  /*0120*/  @!P1 IMAD.IADD R3, R0, 0x1, R9 ;  /* 0x0000000100039824 */ /* 0x001fca00078e0209 */
[----:B----4-:R0:W-:Y:S01]  /*0130*/  @!P1 STS.U8 [R3], R2 ;  /* 0x0000000203009388 */ /* 0x0101e20000000000 */
[----:B------:R-:W-:Y:S06]  /*0140*/  BAR.SYNC.DEFER_BLOCKING 0x0 ;  /* 0x0000000000007b1d */ /* 0x000fec0000010000 */
[----:B------:R-:W-:Y:S05]  /*0150*/  @P0 EXIT ;  /* 0x000000000000094d */ /* 0x000fea0003800000 */
[----:B------:R-:W1:Y:S02]  /*0160*/  LDC.64 R4, c[0x0][0x380] ;  /* 0x0000e000ff047b82 */ /* 0x000e640000000a00 */
[----:B-1----:R-:W-:-:S05]  /*0170*/  IADD3 R4, P0, PT, R7, R4, RZ ;  /* 0x0000000407047210 */ /* 0x002fca0007f1e0ff */
[----:B------:R-:W-:-:S05]  /*0180*/  IMAD.X R5, R6, 0x1, R5, P0 ;  /* 0x0000000106057824 */ /* 0x000fca00000e0605 */
[----:B------:R-:W2:Y:S01]  /*0190*/  LDG.E.U8.CONSTANT R4, desc[UR4][R4.64] ;  /* 0x0000000404047981 */ /* 0x000ea2000c1e9100 */
[----:B------:R-:W-:Y:S01]  /*01a0*/  MOV R0, 0x400 ;  /* 0x0000040000007802 */ /* 0x000fe20000000f00 */
[----:B------:R-:W-:Y:S01]  /*01b0*/  IMAD R7, R7, 0x3, RZ ;  /* 0x0000000307077824 */ /* 0x000fe200078e02ff */
[----:B0-----:R-:W0:Y:S02]  /*01c0*/  S2R R3, SR_CgaCtaId ;  /* 0x0000000000037919 */ /* 0x001e240000008800 */
[----:B0-----:R-:W-:-:S05]  /*01d0*/  LEA R3, R3, R0, 0x18 ;  /* 0x0000000003037211 */ /* 0x001fca00078ec0ff */
[----:B--2---:R-:W-:Y:S02]  /*01e0*/  IMAD R0, R4, 0x3, R3 ;  /* 0x0000000304007824 */ /* 0x004fe400078e0203 */
[----:B------:R-:W0:Y:S03]  /*01f0*/  LDC.64 R2, c[0x0][0x388] ;  /* 0x0000e200ff027b82 */ /* 0x000e260000000a00 */
[----:B------:R-:W1:Y:S04]  /*0200*/  LDS.U8 R9, [R0] ;  /* 0x0000000000097984 */ /* 0x000e680000000000 */
[----:B------:R-:W2:Y:S04]  /*0210*/  LDS.U8 R11, [R0+0x1] ;  /* 0x00000100000b7984 */ /* 0x000ea80000000000 */
[----:B------:R-:W3:Y:S01]  /*0220*/  LDS.U8 R13, [R0+0x2] ;  /* 0x00000200000d7984 */ /* 0x000ee20000000000 */
[----:B0-----:R-:W-:-:S05]  /*0230*/  IADD3 R2, P0, PT, R7, R2, RZ ;  /* 0x0000000207027210 */ /* 0x001fca0007f1e0ff */
[----:B------:R-:W-:-:S05]  /*0240*/  IMAD.X R3, RZ, RZ, R3, P0 ;  /* 0x000000ffff037224 */ /* 0x000fca00000e0603 */
[----:B-1----:R-:W-:Y:S04]  /*0250*/  STG.E.U8 desc[UR4][R2.64], R9 ;  /* 0x0000000902007986 */ /* 0x002fe8000c101104 */
[----:B--2---:R-:W-:Y:S04]  /*0260*/  STG.E.U8 desc[UR4][R2.64+0x1], R11 ;  /* 0x0000010b02007986 */ /* 0x004fe8000c101104 */
[----:B---3--:R-:W-:Y:S01]  /*0270*/  STG.E.U8 desc[UR4][R2.64+0x2], R13 ;  /* 0x0000020d02007986 */ /* 0x008fe2000c101104 */
[----:B------:R-:W-:Y:S05]  /*0280*/  EXIT ;  /* 0x000000000000794d */ /* 0x000fea0003800000 */
.L_x_34:
        /* <DEDUP_REMOVED lines=15> */
.L_x_74:


//--------------------- .text._Z17argmax_chw_KernelIfhEvPKT_PT0_mm --------------------------
	.section	.text._Z17argmax_chw_KernelIfhEvPKT_PT0_mm,"ax",@progbits
	.align	128
        .global         _Z17argmax_chw_KernelIfhEvPKT_PT0_mm
        .type           _Z17argmax_chw_KernelIfhEvPKT_PT0_mm,@function
        .size           _Z17argmax_chw_KernelIfhEvPKT_PT0_mm,(.L_x_75 - _Z17argmax_chw_KernelIfhEvPKT_PT0_mm)
        .other          _Z17argmax_chw_KernelIfhEvPKT_PT0_mm,@"STO_CUDA_ENTRY STV_DEFAULT"
_Z17argmax_chw_KernelIfhEvPKT_PT0_mm:
.text._Z17argmax_chw_KernelIfhEvPKT_PT0_mm:
        /* <DEDUP_REMOVED lines=10> */
[----:B------:R-:W0:Y:S01]  /*00a0*/  LDC.64 R6, c[0x0][0x398] ;  /* 0x0000e600ff067b82 */ /* 0x000e220000000a00 */
[----:B------:R-:W1:Y:S01]  /*00b0*/  LDCU.64 UR4, c[0x0][0x358] ;  /* 0x00006b00ff0477ac */ /* 0x000e620008000a00 */
[----:B------:R-:W-:Y:S02]  /*00c0*/  PRMT R5, RZ, 0x7610, R5 ;  /* 0x00007610ff057816 */ /* 0x000fe40000000005 */
[----:B0-----:R-:W-:-:S04]  /*00d0*/  ISETP.GE.U32.AND P0, PT, R6, 0x2, PT ;  /* 0x000000020600780c */ /* 0x001fc80003f06070 */
[----:B------:R-:W-:-:S13]  /*00e0*/  ISETP.GE.U32.AND.EX P0, PT, R7, RZ, PT, P0 ;  /* 0x000000ff0700720c */ /* 0x000fda0003f06100 */
[----:B-1----:R-:W-:Y:S05]  /*00f0*/  @!P0 BRA `(.L_x_35) ;  /* 0x00000008007c8947 */ /* 0x002fea0003800000 */
[----:B------:R-:W0:Y:S01]  /*0100*/  LDCU.64 UR6, c[0x0][0x380] ;  /* 0x00007000ff0677ac */ /* 0x000e220008000a00 */
[C---:B------:R-:W-:Y:S01]  /*0110*/  IMAD.SHL.U32 R9, R3.reuse, 0x4, RZ ;  /* 0x0000000403097824 */ /* 0x040fe200078e00ff */
[----:B------:R-:W-:-:S04]  /*0120*/  SHF.L.U64.HI R18, R3, 0x2, R0 ;  /* 0x0000000203127819 */ /* 0x000fc80000010200 */
[----:B0-----:R-:W-:-:S04]  /*0130*/  IADD3 R14, P0, PT, R9, UR6, RZ ;  /* 0x00000006090e7c10 */ /* 0x001fc8000ff1e0ff */
[----:B------:R-:W-:Y:S02]  /*0140*/  IADD3.X R15, PT, PT, R18, UR7, RZ, P0, !PT ;  /* 0x00000007120f7c10 */ /* 0x000fe400087fe4ff */
[C---:B------:R-:W-:Y:S02]  /*0150*/  IADD3 R2, P0, PT, R6.reuse, -0x2, RZ ;  /* 0xfffffffe06027810 */ /* 0x040fe40007f1e0ff */
[----:B------:R-:W-:Y:S01]  /*0160*/  IADD3 R4, P2, PT, R6, -0x1, RZ ;  /* 0xffffffff06047810 */ /* 0x000fe20007f5e0ff */
[----:B------:R0:W5:Y:S01]  /*0170*/  LDG.E.CONSTANT R22, desc[UR4][R14.64] ;  /* 0x000000040e167981 */ /* 0x000162000c1e9900 */
[----:B------:R-:W-:Y:S01]  /*0180*/  ISETP.GE.U32.AND P1, PT, R2, 0x7, PT ;  /* 0x000000070200780c */ /* 0x000fe20003f26070 */
[----:B------:R-:W-:Y:S01]  /*0190*/  IMAD.MOV.U32 R11, RZ, RZ, RZ ;  /* 0x000000ffff0b7224 */ /* 0x000fe200078e00ff */
[----:B------:R-:W-:Y:S02]  /*01a0*/  IADD3.X R2, PT, PT, R7, -0x1, RZ, P0, !PT ;  /* 0xffffffff07027810 */ /* 0x000fe400007fe4ff */
[----:B------:R-:W-:-:S02]  /*01b0*/  LOP3.LUT R6, R4, 0x7, RZ, 0xc0, !PT ;  /* 0x0000000704067812 */ /* 0x000fc400078ec0ff */
[----:B------:R-:W-:Y:S01]  /*01c0*/  ISETP.GE.U32.AND.EX P1, PT, R2, RZ, PT, P1 ;  /* 0x000000ff0200720c */ /* 0x000fe20003f26110 */
[----:B------:R-:W-:Y:S01]  /*01d0*/  IMAD.MOV.U32 R2, RZ, RZ, 0x1 ;  /* 0x00000001ff027424 */ /* 0x000fe200078e00ff */
[----:B------:R-:W-:Y:S02]  /*01e0*/  ISETP.NE.U32.AND P0, PT, R6, RZ, PT ;  /* 0x000000ff0600720c */ /* 0x000fe40003f05070 */
[----:B------:R-:W-:Y:S02]  /*01f0*/  IADD3.X R7, PT, PT, R7, -0x1, RZ, P2, !PT ;  /* 0xffffffff07077810 */ /* 0x000fe400017fe4ff */
[----:B------:R-:W-:Y:S02]  /*0200*/  ISETP.NE.AND.EX P0, PT, RZ, RZ, PT, P0 ;  /* 0x000000ffff00720c */ /* 0x000fe40003f05300 */
[----:B------:R-:W-:-:S05]  /*0210*/  PRMT R5, RZ, 0x7610, R5 ;  /* 0x00007610ff057816 */ /* 0x000fca0000000005 */
[----:B0-----:R-:W-:Y:S06]  /*0220*/  @!P1 BRA `(.L_x_36) ;  /* 0x0000000400049947 */ /* 0x001fec0003800000 */
[----:B------:R-:W-:Y:S01]  /*0230*/  IMAD.WIDE.U32 R16, R12, 0x4, RZ ;  /* 0x000000040c107825 */ /* 0x000fe200078e00ff */
[----:B------:R-:W-:Y:S02]  /*0240*/  LOP3.LUT R29, R4, 0xfffffff8, RZ, 0xc0, !PT ;  /* 0xfffffff8041d7812 */ /* 0x000fe400078ec0ff */
[----:B------:R-:W-:Y:S01]  /*0250*/  SHF.L.U64.HI R10, R12, 0x5, R13 ;  /* 0x000000050c0a7819 */ /* 0x000fe2000001020d */
[----:B------:R-:W-:Y:S01]  /*0260*/  IMAD.SHL.U32 R27, R13, 0x4, RZ ;  /* 0x000000040d1b7824 */ /* 0x000fe200078e00ff */
[----:B------:R-:W-:Y:S01]  /*0270*/  IADD3 R8, P1, P2, R16, UR6, R9 ;  /* 0x0000000610087c10 */ /* 0x000fe2000fa3e009 */
[----:B------:R-:W-:Y:S01]  /*0280*/  IMAD.MOV.U32 R2, RZ, RZ, 0x1 ;  /* 0x00000001ff027424 */ /* 0x000fe200078e00ff */
[----:B------:R-:W-:Y:S01]  /*0290*/  PRMT R5, RZ, 0x7610, R5 ;  /* 0x00007610ff057816 */ /* 0x000fe20000000005 */
[----:B------:R-:W-:Y:S02]  /*02a0*/  IMAD.IADD R27, R17, 0x1, R27 ;  /* 0x00000001111b7824 */ /* 0x000fe400078e021b */
[----:B------:R-:W-:-:S03]  /*02b0*/  IMAD.MOV.U32 R11, RZ, RZ, RZ ;  /* 0x000000ffff0b7224 */ /* 0x000fc600078e00ff */
[----:B------:R-:W-:-:S07]  /*02c0*/  IADD3.X R9, PT, PT, R27, UR7, R18, P1, P2 ;  /* 0x000000071b097c10 */ /* 0x000fce0008fe4412 */
.L_x_37:
[-C--:B------:R-:W-:Y:S01]  /*02d0*/  IADD3 R18, P1, PT, R8, R16.reuse, RZ ;  /* 0x0000001008127210 */ /* 0x080fe20007f3e0ff */
[----:B------:R-:W2:Y:S04]  /*02e0*/  LDG.E.CONSTANT R23, desc[UR4][R8.64] ;  /* 0x0000000408177981 */ /* 0x000ea8000c1e9900 */
[----:B------:R-:W-:Y:S01]  /*02f0*/  IMAD.X R19, R9, 0x1, R27, P1 ;  /* 0x0000000109137824 */ /* 0x000fe200008e061b */
[----:B------:R-:W-:-:S04]  /*0300*/  IADD3 R20, P1, PT, R18, R16, RZ ;  /* 0x0000001012147210 */ /* 0x000fc80007f3e0ff */
[----:B------:R-:W3:Y:S01]  /*0310*/  LDG.E.CONSTANT R18, desc[UR4][R18.64] ;  /* 0x0000000412127981 */ /* 0x000ee2000c1e9900 */
[----:B------:R-:W-:Y:S01]  /*0320*/  IMAD.X R21, R19, 0x1, R27, P1 ;  /* 0x0000000113157824 */ /* 0x000fe200008e061b */
[----:B------:R-:W-:-:S04]  /*0330*/  IADD3 R24, P1, PT, R20, R16, RZ ;  /* 0x0000001014187210 */ /* 0x000fc80007f3e0ff */
[----:B------:R-:W4:Y:S01]  /*0340*/  LDG.E.CONSTANT R20, desc[UR4][R20.64] ;  /* 0x0000000414147981 */ /* 0x000f22000c1e9900 */
[----:B------:R-:W-:-:S05]  /*0350*/  IMAD.X R25, R21, 0x1, R27, P1 ;  /* 0x0000000115197824 */ /* 0x000fca00008e061b */
[----:B------:R0:W4:Y:S01]  /*0360*/  LDG.E.CONSTANT R26, desc[UR4][R24.64] ;  /* 0x00000004181a7981 */ /* 0x000122000c1e9900 */
[----:B--2--5:R-:W-:-:S04]  /*0370*/  FSETP.GT.AND P5, PT, R23, R22, PT ;  /* 0x000000161700720b */ /* 0x024fc80003fa4000 */
[----:B------:R-:W-:Y:S02]  /*0380*/  FSEL R28, R23, R22, P5 ;  /* 0x00000016171c7208 */ /* 0x000fe40002800000 */
[----:B------:R-:W-:Y:S02]  /*0390*/  IADD3 R22, P1, PT, R24, R16, RZ ;  /* 0x0000001018167210 */ /* 0x000fe40007f3e0ff */
[----:B---3--:R-:W-:-:S03]  /*03a0*/  FSETP.GT.AND P6, PT, R18, R28, PT ;  /* 0x0000001c1200720b */ /* 0x008fc60003fc4000 */
[--C-:B------:R-:W-:Y:S01]  /*03b0*/  IMAD.X R23, R25, 0x1, R27.reuse, P1 ;  /* 0x0000000119177824 */ /* 0x100fe200008e061b */
[----:B------:R-:W-:Y:S02]  /*03c0*/  FSEL R28, R18, R28, P6 ;  /* 0x0000001c121c7208 */ /* 0x000fe40003000000 */
[----:B------:R-:W-:Y:S02]  /*03d0*/  IADD3 R18, P1, PT, R22, R16, RZ ;  /* 0x0000001016127210 */ /* 0x000fe40007f3e0ff */
[----:B------:R-:W2:Y:S01]  /*03e0*/  LDG.E.CONSTANT R22, desc[UR4][R22.64] ;  /* 0x0000000416167981 */ /* 0x000ea2000c1e9900 */
[CC--:B----4-:R-:W-:Y:S02]  /*03f0*/  FSETP.GT.AND P4, PT, R20.reuse, R28.reuse, PT ;  /* 0x0000001c1400720b */ /* 0x0d0fe40003f84000 */
[----:B------:R-:W-:Y:S02]  /*0400*/  IMAD.X R19, R23, 0x1, R27, P1 ;  /* 0x0000000117137824 */ /* 0x000fe400008e061b */
[----:B------:R-:W-:-:S02]  /*0410*/  FSEL R28, R20, R28, P4 ;  /* 0x0000001c141c7208 */ /* 0x000fc40002000000 */
[-C--:B------:R-:W-:Y:S02]  /*0420*/  IADD3 R20, P1, PT, R18, R16.reuse, RZ ;  /* 0x0000001012147210 */ /* 0x080fe40007f3e0ff */
[----:B------:R-:W3:Y:S03]  /*0430*/  LDG.E.CONSTANT R18, desc[UR4][R18.64] ;  /* 0x0000000412127981 */ /* 0x000ee6000c1e9900 */
[----:B------:R-:W-:Y:S01]  /*0440*/  IMAD.X R21, R19, 0x1, R27, P1 ;  /* 0x0000000113157824 */ /* 0x000fe200008e061b */
[----:B0-----:R-:W-:-:S04]  /*0450*/  IADD3 R24, P1, PT, R20, R16, RZ ;  /* 0x0000001014187210 */ /* 0x001fc80007f3e0ff */
[----:B------:R-:W4:Y:S01]  /*0460*/  LDG.E.CONSTANT R20, desc[UR4][R20.64] ;  /* 0x0000000414147981 */ /* 0x000f22000c1e9900 */
[----:B------:R-:W-:-:S05]  /*0470*/  IMAD.X R25, R21, 0x1, R27, P1 ;  /* 0x0000000115197824 */ /* 0x000fca00008e061b */
[----:B------:R-:W4:Y:S01]  /*0480*/  LDG.E.CONSTANT R24, desc[UR4][R24.64] ;  /* 0x0000000418187981 */ /* 0x000f22000c1e9900 */
[----:B------:R-:W-:-:S04]  /*0490*/  FSETP.GT.AND P3, PT, R26, R28, PT ;  /* 0x0000001c1a00720b */ /* 0x000fc80003f64000 */
[----:B------:R-:W-:Y:S02]  /*04a0*/  FSEL R26, R26, R28, P3 ;  /* 0x0000001c1a1a7208 */ /* 0x000fe40001800000 */
[C---:B------:R-:W-:Y:S01]  /*04b0*/  SEL R5, R2.reuse, R5, P5 ;  /* 0x0000000502057207 */ /* 0x040fe20002800000 */
[C---:B------:R-:W-:Y:S02]  /*04c0*/  @P6 VIADD R5, R2.reuse, 0x1 ;  /* 0x0000000102056836 */ /* 0x040fe40000000000 */
[----:B------:R-:W-:-:S04]  /*04d0*/  @P4 VIADD R5, R2, 0x2 ;  /* 0x0000000202054836 */ /* 0x000fc80000000000 */
[----:B------:R-:W-:Y:S01]  /*04e0*/  @P3 VIADD R5, R2, 0x3 ;  /* 0x0000000302053836 */ /* 0x000fe20000000000 */
[----:B--2---:R-:W-:-:S04]  /*04f0*/  FSETP.GT.AND P2, PT, R22, R26, PT ;  /* 0x0000001a1600720b */ /* 0x004fc80003f44000 */
[----:B------:R-:W-:-:S04]  /*0500*/  FSEL R23, R22, R26, P2 ;  /* 0x0000001a16177208 */ /* 0x000fc80001000000 */
[----:B---3--:R-:W-:-:S04]  /*0510*/  FSETP.GT.AND P1, PT, R18, R23, PT ;  /* 0x000000171200720b */ /* 0x008fc80003f24000 */
[----:B------:R-:W-:-:S04]  /*0520*/  FSEL R23, R18, R23, P1 ;  /* 0x0000001712177208 */ /* 0x000fc80000800000 */
[----:B----4-:R-:W-:-:S04]  /*0530*/  FSETP.GT.AND P5, PT, R20, R23, PT ;  /* 0x000000171400720b */ /* 0x010fc80003fa4000 */
[----:B------:R-:W-:-:S04]  /*0540*/  FSEL R23, R20, R23, P5 ;  /* 0x0000001714177208 */ /* 0x000fc80002800000 */
[----:B------:R-:W-:Y:S01]  /*0550*/  FSETP.GT.AND P3, PT, R24, R23, PT ;  /* 0x000000171800720b */ /* 0x000fe20003f64000 */
[C---:B------:R-:W-:Y:S02]  /*0560*/  @P2 VIADD R5, R2.reuse, 0x4 ;  /* 0x0000000402052836 */ /* 0x040fe40000000000 */
[C---:B------:R-:W-:Y:S02]  /*0570*/  @P1 VIADD R5, R2.reuse, 0x5 ;  /* 0x0000000502051836 */ /* 0x040fe40000000000 */
[----:B------:R-:W-:-:S08]  /*0580*/  @P5 VIADD R5, R2, 0x6 ;  /* 0x0000000602055836 */ /* 0x000fd00000000000 */
[C---:B------:R-:W-:Y:S01]  /*0590*/  @P3 VIADD R5, R2.reuse, 0x7 ;  /* 0x0000000702053836 */ /* 0x040fe20000000000 */
[----:B------:R-:W-:-:S04]  /*05a0*/  IADD3 R2, P1, PT, R2, 0x8, RZ ;  /* 0x0000000802027810 */ /* 0x000fc80007f3e0ff */
[----:B------:R-:W-:Y:S01]  /*05b0*/  IADD3 R18, P2, PT, R2, -R29, RZ ;  /* 0x8000001d02127210 */ /* 0x000fe20007f5e0ff */
[----:B------:R-:W-:-:S03]  /*05c0*/  IMAD.X R11, RZ, RZ, R11, P1 ;  /* 0x000000ffff0b7224 */ /* 0x000fc600008e060b */
[----:B------:R-:W-:Y:S01]  /*05d0*/  ISETP.NE.U32.AND P1, PT, R18, 0x1, PT ;  /* 0x000000011200780c */ /* 0x000fe20003f25070 */
[----:B------:R-:W-:-:S05]  /*05e0*/  IMAD.X R18, R11, 0x1, ~R7, P2 ;  /* 0x000000010b127824 */ /* 0x000fca00010e0e07 */
[----:B------:R-:W-:Y:S02]  /*05f0*/  ISETP.NE.AND.EX P1, PT, R18, RZ, PT, P1 ;  /* 0x000000ff1200720c */ /* 0x000fe40003f25310 */
[----:B------:R-:W-:Y:S02]  /*0600*/  LEA R8, P2, R12, R8, 0x5 ;  /* 0x000000080c087211 */ /* 0x000fe400078428ff */
[----:B------:R-:W-:-:S03]  /*0610*/  FSEL R22, R24, R23, P3 ;  /* 0x0000001718167208 */ /* 0x000fc60001800000 */
[----:B------:R-:W-:-:S06]  /*0620*/  IMAD.X R9, R9, 0x1, R10, P2 ;  /* 0x0000000109097824 */ /* 0x000fcc00010e060a */
[----:B------:R-:W-:Y:S05]  /*0630*/  @P1 BRA `(.L_x_37) ;  /* 0xfffffffc00241947 */ /* 0x000fea000383ffff */
.L_x_36:
[----:B------:R-:W-:Y:S05]  /*0640*/  @!P0 BRA `(.L_x_35) ;  /* 0x0000000400288947 */ /* 0x000fea0003800000 */
[----:B------:R-:W-:Y:S02]  /*0650*/  ISETP.GE.U32.AND P1, PT, R6, 0x4, PT ;  /* 0x000000040600780c */ /* 0x000fe40003f26070 */
[----:B------:R-:W-:Y:S02]  /*0660*/  LOP3.LUT R10, R4, 0x3, RZ, 0xc0, !PT ;  /* 0x00000003040a7812 */ /* 0x000fe400078ec0ff */
[----:B------:R-:W-:Y:S02]  /*0670*/  ISETP.GE.U32.AND.EX P1, PT, RZ, RZ, PT, P1 ;  /* 0x000000ffff00720c */ /* 0x000fe40003f26110 */
[----:B------:R-:W-:-:S04]  /*0680*/  ISETP.NE.U32.AND P0, PT, R10, RZ, PT ;  /* 0x000000ff0a00720c */ /* 0x000fc80003f05070 */
[----:B------:R-:W-:-:S07]  /*0690*/  ISETP.NE.AND.EX P0, PT, RZ, RZ, PT, P0 ;  /* 0x000000ffff00720c */ /* 0x000fce0003f05300 */
[----:B------:R-:W-:Y:S06]  /*06a0*/  @!P1 BRA `(.L_x_38) ;  /* 0x0000000000809947 */ /* 0x000fec0003800000 */
[-C--:B------:R-:W-:Y:S01]  /*06b0*/  IMAD R8, R11, R12.reuse, RZ ;  /* 0x0000000c0b087224 */ /* 0x080fe200078e02ff */
[----:B------:R-:W-:Y:S01]  /*06c0*/  SHF.L.U64.HI R23, R12, 0x2, R13 ;  /* 0x000000020c177819 */ /* 0x000fe2000001020d */
[----:B------:R-:W-:-:S04]  /*06d0*/  IMAD.WIDE.U32 R6, R2, R12, RZ ;  /* 0x0000000c02067225 */ /* 0x000fc800078e00ff */
[----:B------:R-:W-:Y:S01]  /*06e0*/  IMAD R9, R2, R13, R8 ;  /* 0x0000000d02097224 */ /* 0x000fe200078e0208 */
[----:B------:R-:W-:Y:S01]  /*06f0*/  LEA R18, P1, R6, R14, 0x2 ;  /* 0x0000000e06127211 */ /* 0x000fe200078210ff */
[----:B------:R-:W-:Y:S02]  /*0700*/  IMAD.SHL.U32 R17, R12, 0x4, RZ ;  /* 0x000000040c117824 */ /* 0x000fe400078e00ff */
[----:B------:R-:W-:-:S05]  /*0710*/  IMAD.IADD R7, R7, 0x1, R9 ;  /* 0x0000000107077824 */ /* 0x000fca00078e0209 */
[----:B------:R-:W-:Y:S02]  /*0720*/  LEA.HI.X R19, R6, R15, R7, 0x2, P1 ;  /* 0x0000000f06137211 */ /* 0x000fe400008f1407 */
[----:B------:R-:W-:-:S03]  /*0730*/  IADD3 R8, P1, PT, R17, R18, RZ ;  /* 0x0000001211087210 */ /* 0x000fc60007f3e0ff */
[----:B------:R-:W2:Y:S02]  /*0740*/  LDG.E.CONSTANT R21, desc[UR4][R18.64] ;  /* 0x0000000412157981 */ /* 0x000ea4000c1e9900 */
[----:B------:R-:W-:Y:S01]  /*0750*/  IMAD.X R9, R23, 0x1, R19, P1 ;  /* 0x0000000117097824 */ /* 0x000fe200008e0613 */
[----:B------:R-:W-:-:S04]  /*0760*/  IADD3 R6, P1, PT, R8, R17, RZ ;  /* 0x0000001108067210 */ /* 0x000fc80007f3e0ff */
[----:B------:R-:W3:Y:S01]  /*0770*/  LDG.E.CONSTANT R8, desc[UR4][R8.64] ;  /* 0x0000000408087981 */ /* 0x000ee2000c1e9900 */
[----:B------:R-:W-:Y:S01]  /*0780*/  IMAD.X R7, R9, 0x1, R23, P1 ;  /* 0x0000000109077824 */ /* 0x000fe200008e0617 */
[----:B------:R-:W-:-:S04]  /*0790*/  IADD3 R16, P1, PT, R6, R17, RZ ;  /* 0x0000001106107210 */ /* 0x000fc80007f3e0ff */
[----:B------:R-:W4:Y:S01]  /*07a0*/  LDG.E.CONSTANT R6, desc[UR4][R6.64] ;  /* 0x0000000406067981 */ /* 0x000f22000c1e9900 */
[----:B------:R-:W-:-:S05]  /*07b0*/  IMAD.X R17, R7, 0x1, R23, P1 ;  /* 0x0000000107117824 */ /* 0x000fca00008e0617 */
[----:B------:R-:W4:Y:S01]  /*07c0*/  LDG.E.CONSTANT R16, desc[UR4][R16.64] ;  /* 0x0000000410107981 */ /* 0x000f22000c1e9900 */
[----:B--2--5:R-:W-:-:S04]  /*07d0*/  FSETP.GT.AND P1, PT, R21, R22, PT ;  /* 0x000000161500720b */ /* 0x024fc80003f24000 */
[----:B------:R-:W-:Y:S02]  /*07e0*/  FSEL R21, R21, R22, P1 ;  /* 0x0000001615157208 */ /* 0x000fe40000800000 */
[----:B------:R-:W-:Y:S02]  /*07f0*/  SEL R5, R2, R5, P1 ;  /* 0x0000000502057207 */ /* 0x000fe40000800000 */
[----:B---3--:R-:W-:-:S04]  /*0800*/  FSETP.GT.AND P2, PT, R8, R21, PT ;  /* 0x000000150800720b */ /* 0x008fc80003f44000 */
[----:B------:R-:W-:-:S04]  /*0810*/  FSEL R21, R8, R21, P2 ;  /* 0x0000001508157208 */ /* 0x000fc80001000000 */
[----:B----4-:R-:W-:-:S04]  /*0820*/  FSETP.GT.AND P3, PT, R6, R21, PT ;  /* 0x000000150600720b */ /* 0x010fc80003f64000 */
[----:B------:R-:W-:Y:S01]  /*0830*/  FSEL R21, R6, R21, P3 ;  /* 0x0000001506157208 */ /* 0x000fe20001800000 */
[----:B------:R-:W-:-:S03]  /*0840*/  @P2 VIADD R5, R2, 0x1 ;  /* 0x0000000102052836 */ /* 0x000fc60000000000 */
[----:B------:R-:W-:-:S04]  /*0850*/  FSETP.GT.AND P4, PT, R16, R21, PT ;  /* 0x000000151000720b */ /* 0x000fc80003f84000 */
[----:B------:R-:W-:Y:S01]  /*0860*/  FSEL R22, R16, R21, P4 ;  /* 0x0000001510167208 */ /* 0x000fe20002000000 */
[----:B------:R-:W-:-:S08]  /*0870*/  @P3 VIADD R5, R2, 0x2 ;  /* 0x0000000202053836 */ /* 0x000fd00000000000 */
[C---:B------:R-:W-:Y:S01]  /*0880*/  @P4 VIADD R5, R2.reuse, 0x3 ;  /* 0x0000000302054836 */ /* 0x040fe20000000000 */
[----:B------:R-:W-:-:S05]  /*0890*/  IADD3 R2, P1, PT, R2, 0x4, RZ ;  /* 0x0000000402027810 */ /* 0x000fca0007f3e0ff */
[----:B------:R-:W-:-:S08]  /*08a0*/  IMAD.X R11, RZ, RZ, R11, P1 ;  /* 0x000000ffff0b7224 */ /* 0x000fd000008e060b */
.L_x_38:
[----:B------:R-:W-:Y:S05]  /*08b0*/  @!P0 BRA `(.L_x_35) ;  /* 0x00000000008c8947 */ /* 0x000fea0003800000 */
[----:B------:R-:W-:-:S04]  /*08c0*/  ISETP.NE.U32.AND P0, PT, R10, 0x1, PT ;  /* 0x000000010a00780c */ /* 0x000fc80003f05070 */
[----:B------:R-:W-:-:S13]  /*08d0*/  ISETP.NE.AND.EX P0, PT, RZ, RZ, PT, P0 ;  /* 0x000000ffff00720c */ /* 0x000fda0003f05300 */
[-C--:B------:R-:W-:Y:S02]  /*08e0*/  @P0 IMAD R6, R11, R12.reuse, RZ ;  /* 0x0000000c0b060224 */ /* 0x080fe400078e02ff */
[----:B------:R-:W-:-:S04]  /*08f0*/  @P0 IMAD.WIDE.U32 R8, R2, R12, RZ ;  /* 0x0000000c02080225 */ /* 0x000fc800078e00ff */
[----:B------:R-:W-:Y:S01]  /*0900*/  @P0 IMAD R7, R2, R13, R6 ;  /* 0x0000000d02070224 */ /* 0x000fe200078e0206 */
[----:B------:R-:W-:-:S03]  /*0910*/  @P0 LEA R6, P1, R8, R14, 0x2 ;  /* 0x0000000e08060211 */ /* 0x000fc600078210ff */
[----:B------:R-:W-:-:S05]  /*0920*/  @P0 IMAD.IADD R7, R9, 0x1, R7 ;  /* 0x0000000109070824 */ /* 0x000fca00078e0207 */
[----:B------:R-:W-:Y:S02]  /*0930*/  @P0 LEA.HI.X R7, R8, R15, R7, 0x2, P1 ;  /* 0x0000000f08070211 */ /* 0x000fe400008f1407 */
[----:B------:R-:W-:-:S03]  /*0940*/  @P0 LEA R8, P1, R12, R6, 0x2 ;  /* 0x000000060c080211 */ /* 0x000fc600078210ff */
[----:B------:R-:W2:Y:S01]  /*0950*/  @P0 LDG.E.CONSTANT R17, desc[UR4][R6.64] ;  /* 0x0000000406110981 */ /* 0x000ea2000c1e9900 */
[----:B------:R-:W-:-:S05]  /*0960*/  @P0 LEA.HI.X R9, R12, R7, R13, 0x2, P1 ;  /* 0x000000070c090211 */ /* 0x000fca00008f140d */
[----:B------:R-:W3:Y:S01]  /*0970*/  @P0 LDG.E.CONSTANT R10, desc[UR4][R8.64] ;  /* 0x00000004080a0981 */ /* 0x000ee2000c1e9900 */
[----:B------:R-:W-:-:S04]  /*0980*/  LOP3.LUT R4, R4, 0x1, RZ, 0xc0, !PT ;  /* 0x0000000104047812 */ /* 0x000fc800078ec0ff */
[----:B------:R-:W-:-:S04]  /*0990*/  ISETP.NE.U32.AND P1, PT, R4, 0x1, PT ;  /* 0x000000010400780c */ /* 0x000fc80003f25070 */
[----:B------:R-:W-:Y:S02]  /*09a0*/  ISETP.NE.U32.AND.EX P1, PT, RZ, RZ, PT, P1 ;  /* 0x000000ffff00720c */ /* 0x000fe40003f25110 */
[----:B--2--5:R-:W-:-:S04]  /*09b0*/  @P0 FSETP.GT.AND P2, PT, R17, R22, PT ;  /* 0x000000161100020b */ /* 0x024fc80003f44000 */
[----:B------:R-:W-:Y:S02]  /*09c0*/  @P0 FSEL R17, R17, R22, P2 ;  /* 0x0000001611110208 */ /* 0x000fe40001000000 */
[----:B------:R-:W-:Y:S02]  /*09d0*/  @P0 SEL R4, R2, R5, P2 ;  /* 0x0000000502040207 */ /* 0x000fe40001000000 */
[----:B---3--:R-:W-:-:S13]  /*09e0*/  FSETP.GT.AND P3, PT, R10, R17, P0 ;  /* 0x000000110a00720b */ /* 0x008fda0000764000 */
[C---:B------:R-:W-:Y:S01]  /*09f0*/  @P3 VIADD R4, R2.reuse, 0x1 ;  /* 0x0000000102043836 */ /* 0x040fe20000000000 */
[----:B------:R-:W-:-:S05]  /*0a00*/  @P0 IADD3 R2, P2, PT, R2, 0x2, RZ ;  /* 0x0000000202020810 */ /* 0x000fca0007f5e0ff */
[----:B------:R-:W-:Y:S02]  /*0a10*/  @P0 IMAD.X R11, RZ, RZ, R11, P2 ;  /* 0x000000ffff0b0224 */ /* 0x000fe400010e060b */
[----:B------:R-:W-:-:S04]  /*0a20*/  @!P1 IMAD.WIDE.U32 R6, R2, R12, RZ ;  /* 0x0000000c02069225 */ /* 0x000fc800078e00ff */
[----:B------:R-:W-:Y:S01]  /*0a30*/  @!P1 IMAD R11, R11, R12, RZ ;  /* 0x0000000c0b0b9224 */ /* 0x000fe200078e02ff */
[----:B------:R-:W-:-:S03]  /*0a40*/  @!P1 LEA R8, P2, R6, R14, 0x2 ;  /* 0x0000000e06089211 */ /* 0x000fc600078410ff */
[----:B------:R-:W-:-:S04]  /*0a50*/  @!P1 IMAD R11, R2, R13, R11 ;  /* 0x0000000d020b9224 */ /* 0x000fc800078e020b */
[----:B------:R-:W-:-:S05]  /*0a60*/  @!P1 IMAD.IADD R7, R7, 0x1, R11 ;  /* 0x0000000107079824 */ /* 0x000fca00078e020b */
[----:B------:R-:W-:-:S06]  /*0a70*/  @!P1 LEA.HI.X R9, R6, R15, R7, 0x2, P2 ;  /* 0x0000000f06099211 */ /* 0x000fcc00010f1407 */
[----:B------:R-:W2:Y:S01]  /*0a80*/  @!P1 LDG.E.CONSTANT R9, desc[UR4][R8.64] ;  /* 0x0000000408099981 */ /* 0x000ea2000c1e9900 */
[-C--:B------:R-:W-:Y:S02]  /*0a90*/  @P0 FSETP.GT.AND P2, PT, R10, R17.reuse, PT ;  /* 0x000000110a00020b */ /* 0x080fe40003f44000 */
[----:B------:R-:W-:Y:S02]  /*0aa0*/  @P0 PRMT R5, R4, 0x7610, R5 ;  /* 0x0000761004050816 */ /* 0x000fe40000000005 */
[----:B------:R-:W-:-:S04]  /*0ab0*/  @P0 FSEL R22, R10, R17, P2 ;  /* 0x000000110a160208 */ /* 0x000fc80001000000 */
[----:B--2---:R-:W-:-:S04]  /*0ac0*/  @!P1 FSETP.GT.AND P0, PT, R9, R22, PT ;  /* 0x000000160900920b */ /* 0x004fc80003f04000 */
[----:B------:R-:W-:-:S04]  /*0ad0*/  @!P1 SEL R2, R2, R5, P0 ;  /* 0x0000000502029207 */ /* 0x000fc80000000000 */
[----:B------:R-:W-:-:S07]  /*0ae0*/  @!P1 PRMT R5, R2, 0x7610, R5 ;  /* 0x0000761002059816 */ /* 0x000fce0000000005 */
.L_x_35:
[----:B------:R-:W0:Y:S02]  /*0af0*/  LDCU.64 UR6, c[0x0][0x388] ;  /* 0x00007100ff0677ac */ /* 0x000e240008000a00 */
[----:B0-----:R-:W-:-:S04]  /*0b00*/  IADD3 R2, P0, PT, R3, UR6, RZ ;  /* 0x0000000603027c10 */ /* 0x001fc8000ff1e0ff */
[----:B------:R-:W-:-:S05]  /*0b10*/  IADD3.X R3, PT, PT, R0, UR7, RZ, P0, !PT ;  /* 0x0000000700037c10 */ /* 0x000fca00087fe4ff */
[----:B------:R-:W-:Y:S01]  /*0b20*/  STG.E.U8 desc[UR4][R2.64], R5 ;  /* 0x0000000502007986 */ /* 0x000fe2000c101104 */
[----:B------:R-:W-:Y:S05]  /*0b30*/  EXIT ;  /* 0x000000000000794d */ /* 0x000fea0003800000 */
.L_x_39:
        /* <DEDUP_REMOVED lines=12> */
.L_x_75:


//--------------------- .text._Z22normalizeChannelKernelIfEvPT_mS0_S0_ --------------------------
	.section	.text._Z22normalizeChannelKernelIfEvPT_mS0_S0_,"ax",@progbits
	.align	128
        .global         _Z22normalizeChannelKernelIfEvPT_mS0_S0_
        .type           _Z22normalizeChannelKernelIfEvPT_mS0_S0_,@function
        .size           _Z22normalizeChannelKernelIfEvPT_mS0_S0_,(.L_x_71 - _Z22normalizeChannelKernelIfEvPT_mS0_S0_)
        .other          _Z22normalizeChannelKernelIfEvPT_mS0_S0_,@"STO_CUDA_ENTRY STV_DEFAULT"
_Z22normalizeChannelKernelIfEvPT_mS0_S0_:
.text._Z22normalizeChannelKernelIfEvPT_mS0_S0_:
[----:B------:R-:W-:Y:S01]  /*0000*/  LDC R1, c[0x0][0x37c] ;  /* 0x0000df00ff017b82 */ /* 0x000fe20000000800 */
[----:B------:R-:W0:Y:S07]  /*0010*/  S2R R0, SR_TID.X ;  /* 0x0000000000007919 */ /* 0x000e2e0000002100 */
[----:B------:R-:W0:Y:S01]  /*0020*/  S2UR UR4, SR_CTAID.X ;  /* 0x00000000000479c3 */ /* 0x000e220000002500 */
[----:B------:R-:W1:Y:S07]  /*0030*/  LDCU.64 UR6, c[0x0][0x388] ;  /* 0x00007100ff0677ac */ /* 0x000e6e0008000a00 */
[----:B------:R-:W0:Y:S02]  /*0040*/  LDC R3, c[0x0][0x360] ;  /* 0x0000d800ff037b82 */ /* 0x000e240000000800 */
[----:B0-----:R-:W-:-:S05]  /*0050*/  IMAD R0, R3, UR4, R0 ;  /* 0x0000000403007c24 */ /* 0x001fca000f8e0200 */
[----:B-1----:R-:W-:Y:S02]  /*0060*/  ISETP.GE.U32.AND P0, PT, R0, UR6, PT ;  /* 0x0000000600007c0c */ /* 0x002fe4000bf06070 */
[----:B------:R-:W-:-:S04]  /*0070*/  SHF.R.S32.HI R3, RZ, 0x1f, R0 ;  /* 0x0000001fff037819 */ /* 0x000fc80000011400 */
[----:B------:R-:W-:-:S13]  /*0080*/  ISETP.GE.U32.AND.EX P0, PT, R3, UR7, PT, P0 ;  /* 0x0000000703007c0c */ /* 0x000fda000bf06100 */
[----:B------:R-:W-:Y:S05]  /*0090*/  @P0 EXIT ;  /* 0x000000000000094d */ /* 0x000fea0003800000 */
[----:B------:R-:W0:Y:S01]  /*00a0*/  LDCU.64 UR6, c[0x0][0x380] ;  /* 0x00007000ff0677ac */ /* 0x000e220008000a00 */
[----:B------:R-:W1:Y:S01]  /*00b0*/  LDC.64 R8, c[0x0][0x390] ;  /* 0x0000e400ff087b82 */ /* 0x000e620000000a00 */
[----:B------:R-:W2:Y:S01]  /*00c0*/  LDCU.64 UR4, c[0x0][0x358] ;  /* 0x00006b00ff0477ac */ /* 0x000ea20008000a00 */
[----:B0-----:R-:W-:-:S04]  /*00d0*/  LEA R4, P0, R0, UR6, 0x2 ;  /* 0x0000000600047c11 */ /* 0x001fc8000f8010ff */
[----:B------:R-:W-:-:S05]  /*00e0*/  LEA.HI.X R5, R0, UR7, R3, 0x2, P0 ;  /* 0x0000000700057c11 */ /* 0x000fca00080f1403 */
[----:B--2---:R-:W2:Y:S01]  /*00f0*/  LDG.E R3, desc[UR4][R4.64] ;  /* 0x0000000404037981 */ /* 0x004ea2000c1e1900 */
[----:B-1----:R-:W0:Y:S01]  /*0100*/  MUFU.RCP R2, R9 ;  /* 0x0000000900027308 */ /* 0x002e220000001000 */
[----:B------:R-:W-:Y:S01]  /*0110*/  BSSY.RECONVERGENT B0, `(.L_x_40) ;  /* 0x000000c000007945 */ /* 0x000fe20003800200 */
[----:B0-----:R-:W-:-:S04]  /*0120*/  FFMA R7, R2, -R9, 1 ;  /* 0x3f80000002077423 */ /* 0x001fc80000000809 */
[----:B------:R-:W-:Y:S01]  /*0130*/  FFMA R7, R2, R7, R2 ;  /* 0x0000000702077223 */ /* 0x000fe20000000002 */
[----:B--2---:R-:W-:-:S04]  /*0140*/  FADD R0, R3, -R8 ;  /* 0x8000000803007221 */ /* 0x004fc80000000000 */
[----:B------:R-:W0:Y:S01]  /*0150*/  FCHK P0, R0, R9 ;  /* 0x0000000900007302 */ /* 0x000e220000000000 */
[----:B------:R-:W-:-:S04]  /*0160*/  FFMA R2, R0, R7, RZ ;  /* 0x0000000700027223 */ /* 0x000fc800000000ff */
[----:B------:R-:W-:-:S04]  /*0170*/  FFMA R3, R2, -R9, R0 ;  /* 0x8000000902037223 */ /* 0x000fc80000000000 */
[----:B------:R-:W-:Y:S01]  /*0180*/  FFMA R3, R7, R3, R2 ;  /* 0x0000000307037223 */ /* 0x000fe20000000002 */
[----:B0-----:R-:W-:Y:S06]  /*0190*/  @!P0 BRA `(.L_x_41) ;  /* 0x00000000000c8947 */ /* 0x001fec0003800000 */
[----:B------:R-:W-:-:S07]  /*01a0*/  MOV R2, 0x1c0 ;  /* 0x000001c000027802 */ /* 0x000fce0000000f00 */
[----:B------:R-:W-:Y:S05]  /*01b0*/  CALL.REL.NOINC `($__internal_2_$__cuda_sm3x_div_rn_noftz_f32_slowpath) ;  /* 0x0000000000107944 */ /* 0x000fea0003c00000 */
[----:B------:R-:W-:-:S07]  /*01c0*/  IMAD.MOV.U32 R3, RZ, RZ, R0 ;  /* 0x000000ffff037224 */ /* 0x000fce00078e0000 */
.L_x_41:
[----:B------:R-:W-:Y:S05]  /*01d0*/  BSYNC.RECONVERGENT B0 ;  /* 0x0000000000007941 */ /* 0x000fea0003800200 */
.L_x_40:
[----:B------:R-:W-:Y:S01]  /*01e0*/  STG.E desc[UR4][R4.64], R3 ;  /* 0x0000000304007986 */ /* 0x000fe2000c101904 */
[----:B------:R-:W-:Y:S05]  /*01f0*/  EXIT ;  /* 0x000000000000794d */ /* 0x000fea0003800000 */
        .weak           $__internal_2_$__cuda_sm3x_div_rn_noftz_f32_slowpath
        .type           $__internal_2_$__cuda_sm3x_div_rn_noftz_f32_slowpath,@function
        .size           $__internal_2_$__cuda_sm3x_div_rn_noftz_f32_slowpath,(.L_x_71 - $__internal_2_$__cuda_sm3x_div_rn_noftz_f32_slowpath)
$__internal_2_$__cuda_sm3x_div_rn_noftz_f32_slowpath:
[----:B------:R-:W0:Y:S01]  /*0200*/  LDC R3, c[0x0][0x394] ;  /* 0x0000e500ff037b82 */ /* 0x000e220000000800 */
[--C-:B------:R-:W-:Y:S01]  /*0210*/  SHF.R.U32.HI R6, RZ, 0x17, R0.reuse ;  /* 0x00000017ff067819 */ /* 0x100fe20000011600 */
[----:B------:R-:W1:Y:S01]  /*0220*/  LDCU UR6, c[0x0][0x394] ;  /* 0x00007280ff0677ac */ /* 0x000e620008000800 */
[----:B------:R-:W-:Y:S01]  /*0230*/  BSSY.RECONVERGENT B1, `(.L_x_42) ;  /* 0x0000064000017945 */ /* 0x000fe20003800200 */
[----:B------:R-:W-:Y:S01]  /*0240*/  IMAD.MOV.U32 R8, RZ, RZ, R0 ;  /* 0x000000ffff087224 */ /* 0x000fe200078e0000 */
[----:B------:R-:W-:-:S05]  /*0250*/  LOP3.LUT R6, R6, 0xff, RZ, 0xc0, !PT ;  /* 0x000000ff06067812 */ /* 0x000fca00078ec0ff */
[----:B------:R-:W-:Y:S02]  /*0260*/  VIADD R11, R6, 0xffffffff ;  /* 0xffffffff060b7836 */ /* 0x000fe40000000000 */
[----:B-1----:R-:W-:Y:S01]  /*0270*/  IMAD.U32 R9, RZ, RZ, UR6 ;  /* 0x00000006ff097e24 */ /* 0x002fe2000f8e00ff */
[----:B0-----:R-:W-:-:S04]  /*0280*/  SHF.R.U32.HI R7, RZ, 0x17, R3 ;  /* 0x00000017ff077819 */ /* 0x001fc80000011603 */
[----:B------:R-:W-:-:S05]  /*0290*/  LOP3.LUT R7, R7, 0xff, RZ, 0xc0, !PT ;  /* 0x000000ff07077812 */ /* 0x000fca00078ec0ff */
[----:B------:R-:W-:-:S05]  /*02a0*/  VIADD R12, R7, 0xffffffff ;  /* 0xffffffff070c7836 */ /* 0x000fca0000000000 */
[----:B------:R-:W-:-:S04]  /*02b0*/  ISETP.GT.U32.AND P0, PT, R12, 0xfd, PT ;  /* 0x000000fd0c00780c */ /* 0x000fc80003f04070 */
[----:B------:R-:W-:-:S13]  /*02c0*/  ISETP.GT.U32.OR P0, PT, R11, 0xfd, P0 ;  /* 0x000000fd0b00780c */ /* 0x000fda0000704470 */
[----:B------:R-:W-:Y:S01]  /*02d0*/  @!P0 IMAD.MOV.U32 R10, RZ, RZ, RZ ;  /* 0x000000ffff0a8224 */ /* 0x000fe200078e00ff */
        /* <DEDUP_REMOVED lines=19> */
[----:B------:R-:W-:Y:S02]  /*0410*/  @P0 IMAD.MOV.U32 R10, RZ, RZ, RZ ;  /* 0x000000ffff0a0224 */ /* 0x000fe400078e00ff */
[----:B------:R-:W-:Y:S01]  /*0420*/  @!P0 FFMA R8, R0, 1.84467440737095516160e+19, RZ ;  /* 0x5f80000000088823 */ /* 0x000fe200000000ff */
[----:B------:R-:W-:Y:S02]  /*0430*/  @!P0 IMAD.MOV.U32 R10, RZ, RZ, -0x40 ;  /* 0xffffffc0ff0a8424 */ /* 0x000fe400078e00ff */
[----:B------:R-:W-:Y:S02]  /*0440*/  @!P1 FFMA R9, R3, 1.84467440737095516160e+19, RZ ;  /* 0x5f80000003099823 */ /* 0x000fe400000000ff */
[----:B------:R-:W-:-:S07]  /*0450*/  @!P1 VIADD R10, R10, 0x40 ;  /* 0x000000400a0a9836 */ /* 0x000fce0000000000 */
.L_x_43:
[----:B------:R-:W-:Y:S01]  /*0460*/  LEA R0, R7, 0xc0800000, 0x17 ;  /* 0xc080000007007811 */ /* 0x000fe200078eb8ff */
[----:B------:R-:W-:Y:S01]  /*0470*/  VIADD R6, R6, 0xffffff81 ;  /* 0xffffff8106067836 */ /* 0x000fe20000000000 */
[----:B------:R-:W-:Y:S03]  /*0480*/  BSSY.RECONVERGENT B2, `(.L_x_48) ;  /* 0x0000035000027945 */ /* 0x000fe60003800200 */
[----:B------:R-:W-:Y:S01]  /*0490*/  IMAD.IADD R9, R9, 0x1, -R0 ;  /* 0x0000000109097824 */ /* 0x000fe200078e0a00 */
[C---:B------:R-:W-:Y:S01]  /*04a0*/  IADD3 R7, PT, PT, R6.reuse, 0x7f, -R7 ;  /* 0x0000007f06077810 */ /* 0x040fe20007ffe807 */
[----:B------:R-:W-:Y:S02]  /*04b0*/  IMAD R0, R6, -0x800000, R8 ;  /* 0xff80000006007824 */ /* 0x000fe400078e0208 */
[----:B------:R-:W0:Y:S01]  /*04c0*/  MUFU.RCP R3, R9 ;  /* 0x0000000900037308 */ /* 0x000e220000001000 */
[----:B------:R-:W-:Y:S01]  /*04d0*/  FADD.FTZ R11, -R9, -RZ ;  /* 0x800000ff090b7221 */ /* 0x000fe20000010100 */
[----:B------:R-:W-:-:S03]  /*04e0*/  IMAD.IADD R7, R7, 0x1, R10 ;  /* 0x0000000107077824 */ /* 0x000fc600078e020a */
[----:B0-----:R-:W-:-:S04]  /*04f0*/  FFMA R12, R3, R11, 1 ;  /* 0x3f800000030c7423 */ /* 0x001fc8000000000b */
[----:B------:R-:W-:-:S04]  /*0500*/  FFMA R12, R3, R12, R3 ;  /* 0x0000000c030c7223 */ /* 0x000fc80000000003 */
[----:B------:R-:W-:-:S04]  /*0510*/  FFMA R3, R0, R12, RZ ;  /* 0x0000000c00037223 */ /* 0x000fc800000000ff */
[----:B------:R-:W-:-:S04]  /*0520*/  FFMA R8, R11, R3, R0 ;  /* 0x000000030b087223 */ /* 0x000fc80000000000 */
[----:B------:R-:W-:-:S04]  /*0530*/  FFMA R13, R12, R8, R3 ;  /* 0x000000080c0d7223 */ /* 0x000fc80000000003 */
[----:B------:R-:W-:-:S04]  /*0540*/  FFMA R8, R11, R13, R0 ;  /* 0x0000000d0b087223 */ /* 0x000fc80000000000 */
[----:B------:R-:W-:-:S05]  /*0550*/  FFMA R0, R12, R8, R13 ;  /* 0x000000080c007223 */ /* 0x000fca000000000d */
[----:B------:R-:W-:-:S04]  /*0560*/  SHF.R.U32.HI R3, RZ, 0x17, R0 ;  /* 0x00000017ff037819 */ /* 0x000fc80000011600 */
[----:B------:R-:W-:-:S05]  /*0570*/  LOP3.LUT R3, R3, 0xff, RZ, 0xc0, !PT ;  /* 0x000000ff03037812 */ /* 0x000fca00078ec0ff */
[----:B------:R-:W-:-:S04]  /*0580*/  IMAD.IADD R9, R3, 0x1, R7 ;  /* 0x0000000103097824 */ /* 0x000fc800078e0207 */
[----:B------:R-:W-:-:S05]  /*0590*/  VIADD R3, R9, 0xffffffff ;  /* 0xffffffff09037836 */ /* 0x000fca0000000000 */
        /* <DEDUP_REMOVED lines=10> */
[CCC-:B------:R-:W-:Y:S01]  /*0640*/  FFMA.RM R6, R12.reuse, R8.reuse, R13.reuse ;  /* 0x000000080c067223 */ /* 0x1c0fe2000000400d */
[C---:B------:R-:W-:Y:S02]  /*0650*/  ISETP.NE.AND P2, PT, R9.reuse, RZ, PT ;  /* 0x000000ff0900720c */ /* 0x040fe40003f45270 */
[----:B------:R-:W-:Y:S02]  /*0660*/  ISETP.NE.AND P1, PT, R9, RZ, PT ;  /* 0x000000ff0900720c */ /* 0x000fe40003f25270 */
[----:B------:R-:W-:Y:S01]  /*0670*/  LOP3.LUT R7, R3, 0x7fffff, RZ, 0xc0, !PT ;  /* 0x007fffff03077812 */ /* 0x000fe200078ec0ff */
[----:B------:R-:W-:Y:S01]  /*0680*/  FFMA.RP R3, R12, R8, R13 ;  /* 0x000000080c037223 */ /* 0x000fe2000000800d */
[----:B------:R-:W-:Y:S02]  /*0690*/  VIADD R8, R9, 0x20 ;  /* 0x0000002009087836 */ /* 0x000fe40000000000 */
[----:B------:R-:W-:Y:S01]  /*06a0*/  LOP3.LUT R7, R7, 0x800000, RZ, 0xfc, !PT ;  /* 0x0080000007077812 */ /* 0x000fe200078efcff */
[----:B------:R-:W-:Y:S01]  /*06b0*/  IMAD.MOV R9, RZ, RZ, -R9 ;  /* 0x000000ffff097224 */ /* 0x000fe200078e0a09 */
[----:B------:R-:W-:-:S02]  /*06c0*/  FSETP.NEU.FTZ.AND P0, PT, R3, R6, PT ;  /* 0x000000060300720b */ /* 0x000fc40003f1d000 */
[----:B------:R-:W-:Y:S02]  /*06d0*/  SHF.L.U32 R8, R7, R8, RZ ;  /* 0x0000000807087219 */ /* 0x000fe400000006ff */
[----:B------:R-:W-:Y:S02]  /*06e0*/  SEL R6, R9, RZ, P2 ;  /* 0x000000ff09067207 */ /* 0x000fe40001000000 */
[----:B------:R-:W-:Y:S02]  /*06f0*/  ISETP.NE.AND P1, PT, R8, RZ, P1 ;  /* 0x000000ff0800720c */ /* 0x000fe40000f25270 */
[----:B------:R-:W-:Y:S02]  /*0700*/  SHF.R.U32.HI R6, RZ, R6, R7 ;  /* 0x00000006ff067219 */ /* 0x000fe40000011607 */
[----:B------:R-:W-:Y:S02]  /*0710*/  PLOP3.LUT P0, PT, P0, P1, PT, 0xf8, 0x8f ;  /* 0x00000000008f781c */ /* 0x000fe40000703f70 */
[----:B------:R-:W-:-:S02]  /*0720*/  SHF.R.U32.HI R8, RZ, 0x1, R6 ;  /* 0x00000001ff087819 */ /* 0x000fc40000011606 */
[----:B------:R-:W-:-:S04]  /*0730*/  SEL R3, RZ, 0x1, !P0 ;  /* 0x00000001ff037807 */ /* 0x000fc80004000000 */
[----:B------:R-:W-:-:S04]  /*0740*/  LOP3.LUT R3, R3, 0x1, R8, 0xf8, !PT ;  /* 0x0000000103037812 */ /* 0x000fc800078ef808 */
[----:B------:R-:W-:-:S05]  /*0750*/  LOP3.LUT R3, R3, R6, RZ, 0xc0, !PT ;  /* 0x0000000603037212 */ /* 0x000fca00078ec0ff */
[----:B------:R-:W-:-:S05]  /*0760*/  IMAD.IADD R3, R8, 0x1, R3 ;  /* 0x0000000108037824 */ /* 0x000fca00078e0203 */
[----:B------:R-:W-:Y:S01]  /*0770*/  LOP3.LUT R0, R3, R0, RZ, 0xfc, !PT ;  /* 0x0000000003007212 */ /* 0x000fe200078efcff */
[----:B------:R-:W-:Y:S06]  /*0780*/  BRA `(.L_x_51) ;  /* 0x0000000000107947 */ /* 0x000fec0003800000 */
.L_x_50:
[----:B------:R-:W-:-:S04]  /*0790*/  LOP3.LUT R0, R0, 0x80000000, RZ, 0xc0, !PT ;  /* 0x8000000000007812 */ /* 0x000fc800078ec0ff */
[----:B------:R-:W-:Y:S01]  /*07a0*/  LOP3.LUT R0, R0, 0x7f800000, RZ, 0xfc, !PT ;  /* 0x7f80000000007812 */ /* 0x000fe200078efcff */
[----:B------:R-:W-:Y:S06]  /*07b0*/  BRA `(.L_x_51) ;  /* 0x0000000000047947 */ /* 0x000fec0003800000 */
.L_x_49:
[----:B------:R-:W-:-:S07]  /*07c0*/  IMAD R0, R7, 0x800000, R0 ;  /* 0x0080000007007824 */ /* 0x000fce00078e0200 */
.L_x_51:
[----:B------:R-:W-:Y:S05]  /*07d0*/  BSYNC.RECONVERGENT B2 ;  /* 0x0000000000027941 */ /* 0x000fea0003800200 */
.L_x_48:
[----:B------:R-:W-:Y:S05]  /*07e0*/  BRA `(.L_x_52) ;  /* 0x0000000000207947 */ /* 0x000fea0003800000 */
.L_x_47:
[----:B------:R-:W-:-:S04]  /*07f0*/  LOP3.LUT R0, R9, 0x80000000, R8, 0x48, !PT ;  /* 0x8000000009007812 */ /* 0x000fc800078e4808 */
[----:B------:R-:W-:Y:S01]  /*0800*/  LOP3.LUT R0, R0, 0x7f800000, RZ, 0xfc, !PT ;  /* 0x7f80000000007812 */ /* 0x000fe200078efcff */
[----:B------:R-:W-:Y:S06]  /*0810*/  BRA `(.L_x_52) ;  /* 0x0000000000147947 */ /* 0x000fec0003800000 */
.L_x_46:
[----:B------:R-:W-:Y:S01]  /*0820*/  LOP3.LUT R0, R9, 0x80000000, R8, 0x48, !PT ;  /* 0x8000000009007812 */ /* 0x000fe200078e4808 */
[----:B------:R-:W-:Y:S06]  /*0830*/  BRA `(.L_x_52) ;  /* 0x00000000000c7947 */ /* 0x000fec0003800000 */
.L_x_45:
[----:B------:R-:W0:Y:S01]  /*0840*/  MUFU.RSQ R0, -QNAN ;  /* 0xffc0000000007908 */ /* 0x000e220000001400 */
[----:B------:R-:W-:Y:S05]  /*0850*/  BRA `(.L_x_52) ;  /* 0x0000000000047947 */ /* 0x000fea0003800000 */
.L_x_44:
[----:B------:R-:W-:-:S07]  /*0860*/  FADD.FTZ R0, R0, R3 ;  /* 0x0000000300007221 */ /* 0x000fce0000010000 */
.L_x_52:
[----:B------:R-:W-:Y:S05]  /*0870*/  BSYNC.RECONVERGENT B1 ;  /* 0x0000000000017941 */ /* 0x000fea0003800200 */
.L_x_42:
[----:B------:R-:W-:-:S04]  /*0880*/  IMAD.MOV.U32 R3, RZ, RZ, 0x0 ;  /* 0x00000000ff037424 */ /* 0x000fc800078e00ff */
[----:B0-----:R-:W-:Y:S05]  /*0890*/  RET.REL.NODEC R2 `(_Z22normalizeChannelKernelIfEvPT_mS0_S0_) ;  /* 0xfffffff402d87950 */ /* 0x001fea0003c3ffff */
.L_x_53:
        /* <DEDUP_REMOVED lines=14> */
.L_x_71:


//--------------------- .text._Z15nhwc2nchwKernelPKhPfiiii --------------------------
	.section	.text._Z15nhwc2nchwKernelPKhPfiiii,"ax",@progbits
	.align	128
        .global         _Z15nhwc2nchwKernelPKhPfiiii
        .type           _Z15nhwc2nchwKernelPKhPfiiii,@function
        .size           _Z15nhwc2nchwKernelPKhPfiiii,(.L_x_72 - _Z15nhwc2nchwKernelPKhPfiiii)
        .other          _Z15nhwc2nchwKernelPKhPfiiii,@"STO_CUDA_ENTRY STV_DEFAULT"
_Z15nhwc2nchwKernelPKhPfiiii:
.text._Z15nhwc2nchwKernelPKhPfiiii:
[----:B------:R-:W-:Y:S08]  /*0000*/  LDC R1, c[0x0][0x37c] ;  /* 0x0000df00ff017b82 */ /* 0x000ff00000000800 */
[----:B------:R-:W0:Y:S01]  /*0010*/  LDC R6, c[0x0][0x398] ;  /* 0x0000e600ff067b82 */ /* 0x000e220000000800 */
[----:B------:R-:W1:Y:S01]  /*0020*/  S2R R3, SR_TID.X ;  /* 0x0000000000037919 */ /* 0x000e620000002100 */
[----:B------:R-:W2:Y:S01]  /*0030*/  LDCU.64 UR8, c[0x0][0x380] ;  /* 0x00007000ff0877ac */ /* 0x000ea20008000a00 */
[----:B------:R-:W3:Y:S05]  /*0040*/  LDCU.64 UR6, c[0x0][0x358] ;  /* 0x00006b00ff0677ac */ /* 0x000eea0008000a00 */
[----:B------:R-:W1:Y:S08]  /*0050*/  S2UR UR4, SR_CTAID.X ;  /* 0x00000000000479c3 */ /* 0x000e700000002500 */
[----:B------:R-:W1:Y:S01]  /*0060*/  LDC R2, c[0x0][0x360] ;  /* 0x0000d800ff027b82 */ /* 0x000e620000000800 */
[----:B0-----:R-:W-:-:S04]  /*0070*/  IABS R7, R6 ;  /* 0x0000000600077213 */ /* 0x001fc80000000000 */
[----:B------:R-:W0:Y:S01]  /*0080*/  I2F.RP R0, R7 ;  /* 0x0000000700007306 */ /* 0x000e220000209400 */
[----:B-1----:R-:W-:Y:S01]  /*0090*/  IMAD R3, R2, UR4, R3 ;  /* 0x0000000402037c24 */ /* 0x002fe2000f8e0203 */
[----:B------:R-:W1:Y:S06]  /*00a0*/  LDCU UR4, c[0x0][0x39c] ;  /* 0x00007380ff0477ac */ /* 0x000e6c0008000800 */
[----:B0-----:R-:W0:Y:S02]  /*00b0*/  MUFU.RCP R0, R0 ;  /* 0x0000000000007308 */ /* 0x001e240000001000 */
[----:B0-----:R-:W-:Y:S01]  /*00c0*/  VIADD R4, R0, 0xffffffe ;  /* 0x0ffffffe00047836 */ /* 0x001fe20000000000 */
[----:B------:R-:W-:-:S05]  /*00d0*/  IABS R0, R3 ;  /* 0x0000000300007213 */ /* 0x000fca0000000000 */
[----:B------:R0:W4:Y:S02]  /*00e0*/  F2I.FTZ.U32.TRUNC.NTZ R5, R4 ;  /* 0x0000000400057305 */ /* 0x000124000021f000 */
[----:B0-----:R-:W-:Y:S02]  /*00f0*/  IMAD.MOV.U32 R4, RZ, RZ, RZ ;  /* 0x000000ffff047224 */ /* 0x001fe400078e00ff */
[----:B----4-:R-:W-:-:S04]  /*0100*/  IMAD.MOV R8, RZ, RZ, -R5 ;  /* 0x000000ffff087224 */ /* 0x010fc800078e0a05 */
[----:B------:R-:W-:Y:S02]  /*0110*/  IMAD R9, R8, R7, RZ ;  /* 0x0000000708097224 */ /* 0x000fe400078e02ff */
[----:B------:R-:W0:Y:S02]  /*0120*/  LDC R8, c[0x0][0x394] ;  /* 0x0000e500ff087b82 */ /* 0x000e240000000800 */
[----:B------:R-:W-:-:S06]  /*0130*/  IMAD.HI.U32 R5, R5, R9, R4 ;  /* 0x0000000905057227 */ /* 0x000fcc00078e0004 */
[----:B------:R-:W-:-:S04]  /*0140*/  IMAD.HI.U32 R5, R5, R0, RZ ;  /* 0x0000000005057227 */ /* 0x000fc800078e00ff */
[----:B------:R-:W-:-:S04]  /*0150*/  IMAD.MOV R2, RZ, RZ, -R5 ;  /* 0x000000ffff027224 */ /* 0x000fc800078e0a05 */
[----:B------:R-:W-:-:S05]  /*0160*/  IMAD R2, R7, R2, R0 ;  /* 0x0000000207027224 */ /* 0x000fca00078e0200 */
[----:B------:R-:W-:-:S13]  /*0170*/  ISETP.GT.U32.AND P2, PT, R7, R2, PT ;  /* 0x000000020700720c */ /* 0x000fda0003f44070 */
[----:B------:R-:W-:Y:S01]  /*0180*/  @!P2 IMAD.IADD R2, R2, 0x1, -R7 ;  /* 0x000000010202a824 */ /* 0x000fe200078e0a07 */
[----:B------:R-:W-:Y:S02]  /*0190*/  @!P2 IADD3 R5, PT, PT, R5, 0x1, RZ ;  /* 0x000000010505a810 */ /* 0x000fe40007ffe0ff */
[----:B------:R-:W-:Y:S02]  /*01a0*/  ISETP.NE.AND P2, PT, R6, RZ, PT ;  /* 0x000000ff0600720c */ /* 0x000fe40003f45270 */
[----:B------:R-:W-:Y:S02]  /*01b0*/  ISETP.GE.U32.AND P0, PT, R2, R7, PT ;  /* 0x000000070200720c */ /* 0x000fe40003f06070 */
[----:B------:R-:W-:-:S04]  /*01c0*/  LOP3.LUT R2, R3, R6, RZ, 0x3c, !PT ;  /* 0x0000000603027212 */ /* 0x000fc800078e3cff */
[----:B------:R-:W-:-:S07]  /*01d0*/  ISETP.GE.AND P1, PT, R2, RZ, PT ;  /* 0x000000ff0200720c */ /* 0x000fce0003f26270 */
[----:B------:R-:W-:-:S06]  /*01e0*/  @P0 VIADD R5, R5, 0x1 ;  /* 0x0000000105050836 */ /* 0x000fcc0000000000 */
[----:B------:R-:W-:Y:S01]  /*01f0*/  @!P1 IMAD.MOV R5, RZ, RZ, -R5 ;  /* 0x000000ffff059224 */ /* 0x000fe200078e0a05 */
[----:B------:R-:W-:-:S05]  /*0200*/  @!P2 LOP3.LUT R5, RZ, R6, RZ, 0x33, !PT ;  /* 0x00000006ff05a212 */ /* 0x000fca00078e33ff */
[----:B------:R-:W-:-:S04]  /*0210*/  IMAD.MOV R2, RZ, RZ, -R5 ;  /* 0x000000ffff027224 */ /* 0x000fc800078e0a05 */
[----:B------:R-:W-:-:S04]  /*0220*/  IMAD R2, R6, R2, R3 ;  /* 0x0000000206027224 */ /* 0x000fc800078e0203 */
[----:B-1----:R-:W-:-:S05]  /*0230*/  IMAD R2, R5, UR4, R2 ;  /* 0x0000000405027c24 */ /* 0x002fca000f8e0202 */
[----:B--2---:R-:W-:-:S04]  /*0240*/  IADD3 R4, P0, PT, R2, UR8, RZ ;  /* 0x0000000802047c10 */ /* 0x004fc8000ff1e0ff */
[----:B------:R-:W-:-:S05]  /*0250*/  LEA.HI.X.SX32 R5, R2, UR9, 0x1, P0 ;  /* 0x0000000902057c11 */ /* 0x000fca00080f0eff */
[----:B---3--:R1:W2:Y:S01]  /*0260*/  LDG.E.U8.CONSTANT R4, desc[UR6][R4.64] ;  /* 0x0000000604047981 */ /* 0x0082a2000c1e9100 */
[----:B0-----:R-:W-:Y:S01]  /*0270*/  IABS R9, R8 ;  /* 0x0000000800097213 */ /* 0x001fe20000000000 */
[----:B------:R-:W-:Y:S03]  /*0280*/  BSSY.RECONVERGENT B1, `(.L_x_54) ;  /* 0x0000024000017945 */ /* 0x000fe60003800200 */
[----:B------:R-:W0:Y:S08]  /*0290*/  I2F.RP R2, R9 ;  /* 0x0000000900027306 */ /* 0x000e300000209400 */
[----:B0-----:R-:W0:Y:S02]  /*02a0*/  MUFU.RCP R2, R2 ;  /* 0x0000000200027308 */ /* 0x001e240000001000 */
[----:B0-----:R-:W-:-:S06]  /*02b0*/  VIADD R6, R2, 0xffffffe ;  /* 0x0ffffffe02067836 */ /* 0x001fcc0000000000 */
[----:B------:R0:W3:Y:S02]  /*02c0*/  F2I.FTZ.U32.TRUNC.NTZ R7, R6 ;  /* 0x0000000600077305 */ /* 0x0000e4000021f000 */
[----:B0-----:R-:W-:Y:S01]  /*02d0*/  IMAD.MOV.U32 R6, RZ, RZ, RZ ;  /* 0x000000ffff067224 */ /* 0x001fe200078e00ff */
[----:B---3--:R-:W-:-:S05]  /*02e0*/  IADD3 R10, PT, PT, RZ, -R7, RZ ;  /* 0x80000007ff0a7210 */ /* 0x008fca0007ffe0ff */
[----:B------:R-:W-:-:S04]  /*02f0*/  IMAD R11, R10, R9, RZ ;  /* 0x000000090a0b7224 */ /* 0x000fc800078e02ff */
[----:B------:R-:W-:-:S04]  /*0300*/  IMAD.HI.U32 R7, R7, R11, R6 ;  /* 0x0000000b07077227 */ /* 0x000fc800078e0006 */
[----:B------:R-:W-:Y:S02]  /*0310*/  HFMA2 R6, -RZ, RZ, 0.9375, -7.688999176025390625e-06 ;  /* 0x3b808081ff067431 */ /* 0x000fe400000001ff */
[----:B------:R-:W-:-:S04]  /*0320*/  IMAD.HI.U32 R2, R7, R0, RZ ;  /* 0x0000000007027227 */ /* 0x000fc800078e00ff */
[----:B-1----:R-:W-:-:S04]  /*0330*/  IMAD.MOV R5, RZ, RZ, -R2 ;  /* 0x000000ffff057224 */ /* 0x002fc800078e0a02 */
[----:B------:R-:W-:Y:S02]  /*0340*/  IMAD R0, R9, R5, R0 ;  /* 0x0000000509007224 */ /* 0x000fe400078e0200 */
[----:B------:R-:W-:-:S03]  /*0350*/  IMAD.MOV.U32 R5, RZ, RZ, 0x437f0000 ;  /* 0x437f0000ff057424 */ /* 0x000fc600078e00ff */
[----:B------:R-:W-:Y:S01]  /*0360*/  ISETP.GT.U32.AND P2, PT, R9, R0, PT ;  /* 0x000000000900720c */ /* 0x000fe20003f44070 */
[----:B------:R-:W-:-:S04]  /*0370*/  FFMA R5, R6, -R5, 1 ;  /* 0x3f80000006057423 */ /* 0x000fc80000000805 */
[----:B------:R-:W-:-:S08]  /*0380*/  FFMA R5, R5, R6, 0.0039215688593685626984 ;  /* 0x3b80808105057423 */ /* 0x000fd00000000006 */
[----:B------:R-:W-:Y:S02]  /*0390*/  @!P2 IMAD.IADD R0, R0, 0x1, -R9 ;  /* 0x000000010000a824 */ /* 0x000fe400078e0a09 */
[----:B------:R-:W-:Y:S01]  /*03a0*/  @!P2 VIADD R2, R2, 0x1 ;  /* 0x000000010202a836 */ /* 0x000fe20000000000 */
        /* <DEDUP_REMOVED lines=8> */
[----:B------:R-:W-:Y:S01]  /*0430*/  IMAD R3, R8, R7, R3 ;  /* 0x0000000708037224 */ /* 0x000fe200078e0203 */
[----:B--2---:R-:W-:-:S04]  /*0440*/  I2FP.F32.U32 R0, R4 ;  /* 0x0000000400007245 */ /* 0x004fc80000201000 */
[----:B------:R-:W0:Y:S01]  /*0450*/  FCHK P0, R0, 255 ;  /* 0x437f000000007902 */ /* 0x000e220000000000 */
[----:B------:R-:W-:-:S04]  /*0460*/  FFMA R4, R0, R5, RZ ;  /* 0x0000000500047223 */ /* 0x000fc800000000ff */
[----:B------:R-:W-:-:S04]  /*0470*/  FFMA R6, R4, -255, R0 ;  /* 0xc37f000004067823 */ /* 0x000fc80000000000 */
[----:B------:R-:W-:Y:S01]  /*0480*/  FFMA R7, R5, R6, R4 ;  /* 0x0000000605077223 */ /* 0x000fe20000000004 */
[----:B0-----:R-:W-:Y:S06]  /*0490*/  @!P0 BRA `(.L_x_55) ;  /* 0x0000000000088947 */ /* 0x001fec0003800000 */
[----:B------:R-:W-:-:S07]  /*04a0*/  MOV R4, 0x4c0 ;  /* 0x000004c000047802 */ /* 0x000fce0000000f00 */
[----:B------:R-:W-:Y:S05]  /*04b0*/  CALL.REL.NOINC `($__internal_3_$__cuda_sm3x_div_rn_noftz_f32_slowpath) ;  /* 0x00000000001c7944 */ /* 0x000fea0003c00000 */
.L_x_55:
[----:B------:R-:W-:Y:S05]  /*04c0*/  BSYNC.RECONVERGENT B1 ;  /* 0x0000000000017941 */ /* 0x000fea0003800200 */
.L_x_54:
[----:B------:R-:W0:Y:S01]  /*04d0*/  LDC.64 R4, c[0x0][0x388] ;  /* 0x0000e200ff047b82 */ /* 0x000e220000000a00 */
[----:B------:R-:W1:Y:S02]  /*04e0*/  LDCU UR4, c[0x0][0x390] ;  /* 0x00007200ff0477ac */ /* 0x000e640008000800 */
[----:B-1----:R-:W-:-:S04]  /*04f0*/  IMAD R3, R3, UR4, R2 ;  /* 0x0000000403037c24 */ /* 0x002fc8000f8e0202 */
[----:B0-----:R-:W-:-:S05]  /*0500*/  IMAD.WIDE R2, R3, 0x4, R4 ;  /* 0x0000000403027825 */ /* 0x001fca00078e0204 */
[----:B------:R-:W-:Y:S01]  /*0510*/  STG.E desc[UR6][R2.64], R7 ;  /* 0x0000000702007986 */ /* 0x000fe2000c101906 */
[----:B------:R-:W-:Y:S05]  /*0520*/  EXIT ;  /* 0x000000000000794d */ /* 0x000fea0003800000 */
        .weak           $__internal_3_$__cuda_sm3x_div_rn_noftz_f32_slowpath
        .type           $__internal_3_$__cuda_sm3x_div_rn_noftz_f32_slowpath,@function
        .size           $__internal_3_$__cuda_sm3x_div_rn_noftz_f32_slowpath,(.L_x_72 - $__internal_3_$__cuda_sm3x_div_rn_noftz_f32_slowpath)
$__internal_3_$__cuda_sm3x_div_rn_noftz_f32_slowpath:
[--C-:B------:R-:W-:Y:S01]  /*0530*/  SHF.R.U32.HI R5, RZ, 0x17, R0.reuse ;  /* 0x00000017ff057819 */ /* 0x100fe20000011600 */
[----:B------:R-:W-:Y:S04]  /*0540*/  BSSY.RECONVERGENT B0, `(.L_x_56) ;  /* 0x000005c000007945 */ /* 0x000fe80003800200 */
[----:B------:R-:W-:Y:S01]  /*0550*/  BSSY.RELIABLE B2, `(.L_x_57) ;  /* 0x000001a000027945 */ /* 0x000fe20003800100 */
[----:B------:R-:W-:Y:S01]  /*0560*/  LOP3.LUT R7, R5, 0xff, RZ, 0xc0, !PT ;  /* 0x000000ff05077812 */ /* 0x000fe200078ec0ff */
[----:B------:R-:W-:-:S03]  /*0570*/  IMAD.MOV.U32 R5, RZ, RZ, R0 ;  /* 0x000000ffff057224 */ /* 0x000fc600078e0000 */
[----:B------:R-:W-:-:S04]  /*0580*/  IADD3 R8, PT, PT, R7, -0x1, RZ ;  /* 0xffffffff07087810 */ /* 0x000fc80007ffe0ff */
[----:B------:R-:W-:-:S13]  /*0590*/  ISETP.GT.U32.OR P0, PT, R8, 0xfd, !PT ;  /* 0x000000fd0800780c */ /* 0x000fda0007f04470 */
[----:B------:R-:W-:Y:S01]  /*05a0*/  @!P0 IMAD.MOV.U32 R6, RZ, RZ, RZ ;  /* 0x000000ffff068224 */ /* 0x000fe200078e00ff */
[----:B------:R-:W-:Y:S06]  /*05b0*/  @!P0 BRA `(.L_x_58) ;  /* 0x00000000004c8947 */ /* 0x000fec0003800000 */
[----:B------:R-:W-:-:S13]  /*05c0*/  FSETP.GTU.FTZ.AND P0, PT, |R0|, +INF , PT ;  /* 0x7f8000000000780b */ /* 0x000fda0003f1c200 */
[----:B------:R-:W-:Y:S05]  /*05d0*/  @P0 BREAK.RELIABLE B2 ;  /* 0x0000000000020942 */ /* 0x000fea0003800100 */
[----:B------:R-:W-:Y:S05]  /*05e0*/  @P0 BRA `(.L_x_59) ;  /* 0x0000000400400947 */ /* 0x000fea0003800000 */
[----:B------:R-:W-:-:S05]  /*05f0*/  IMAD.MOV.U32 R6, RZ, RZ, 0x437f0000 ;  /* 0x437f0000ff067424 */ /* 0x000fca00078e00ff */
[----:B------:R-:W-:-:S13]  /*0600*/  LOP3.LUT P0, RZ, R6, 0x7fffffff, R5, 0xc8, !PT ;  /* 0x7fffffff06ff7812 */ /* 0x000fda000780c805 */
[----:B------:R-:W-:Y:S05]  /*0610*/  @!P0 BREAK.RELIABLE B2 ;  /* 0x0000000000028942 */ /* 0x000fea0003800100 */
[----:B------:R-:W-:Y:S05]  /*0620*/  @!P0 BRA `(.L_x_60) ;  /* 0x0000000400288947 */ /* 0x000fea0003800000 */
[----:B------:R-:W-:-:S13]  /*0630*/  LOP3.LUT P0, RZ, R5, 0x7fffffff, RZ, 0xc0, !PT ;  /* 0x7fffffff05ff7812 */ /* 0x000fda000780c0ff */
[----:B------:R-:W-:Y:S05]  /*0640*/  @!P0 BREAK.RELIABLE B2 ;  /* 0x0000000000028942 */ /* 0x000fea0003800100 */
[----:B------:R-:W-:Y:S05]  /*0650*/  @!P0 BRA `(.L_x_61) ;  /* 0x0000000400148947 */ /* 0x000fea0003800000 */
[----:B------:R-:W-:Y:S02]  /*0660*/  FSETP.NEU.FTZ.AND P1, PT, |R0|, +INF , PT ;  /* 0x7f8000000000780b */ /* 0x000fe40003f3d200 */
[----:B------:R-:W-:-:S04]  /*0670*/  LOP3.LUT P0, RZ, R6, 0x7fffffff, RZ, 0xc0, !PT ;  /* 0x7fffffff06ff7812 */ /* 0x000fc8000780c0ff */
[----:B------:R-:W-:-:S13]  /*0680*/  PLOP3.LUT P0, PT, P1, P0, PT, 0x2f, 0xf2 ;  /* 0x0000000000f2781c */ /* 0x000fda0000f00577 */
[----:B------:R-:W-:Y:S05]  /*0690*/  @P0 BREAK.RELIABLE B2 ;  /* 0x0000000000020942 */ /* 0x000fea0003800100 */
[----:B------:R-:W-:Y:S05]  /*06a0*/  @P0 BRA `(.L_x_62) ;  /* 0x0000000000f40947 */ /* 0x000fea0003800000 */
[----:B------:R-:W-:-:S13]  /*06b0*/  ISETP.GE.AND P0, PT, R8, RZ, PT ;  /* 0x000000ff0800720c */ /* 0x000fda0003f06270 */
[----:B------:R-:W-:Y:S01]  /*06c0*/  @P0 MOV R6, RZ ;  /* 0x000000ff00060202 */ /* 0x000fe20000000f00 */
[----:B------:R-:W-:Y:S01]  /*06d0*/  @!P0 FFMA R5, R0, 1.84467440737095516160e+19, RZ ;  /* 0x5f80000000058823 */ /* 0x000fe200000000ff */
[----:B------:R-:W-:-:S07]  /*06e0*/  @!P0 IMAD.MOV.U32 R6, RZ, RZ, -0x40 ;  /* 0xffffffc0ff068424 */ /* 0x000fce00078e00ff */
.L_x_58:
[----:B------:R-:W-:Y:S05]  /*06f0*/  BSYNC.RELIABLE B2 ;  /* 0x0000000000027941 */ /* 0x000fea0003800100 */
.L_x_57:
[----:B------:R-:W-:Y:S01]  /*0700*/  UMOV UR4, 0x437f0000 ;  /* 0x437f000000047882 */ /* 0x000fe20000000000 */
[----:B------:R-:W-:Y:S01]  /*0710*/  VIADD R7, R7, 0xffffff81 ;  /* 0xffffff8107077836 */ /* 0x000fe20000000000 */
[----:B------:R-:W-:Y:S01]  /*0720*/  UIADD3 UR4, UPT, UPT, UR4, -0x3800000, URZ ;  /* 0xfc80000004047890 */ /* 0x000fe2000fffe0ff */
[----:B------:R-:W-:Y:S02]  /*0730*/  BSSY.RECONVERGENT B2, `(.L_x_63) ;  /* 0x0000033000027945 */ /* 0x000fe40003800200 */
[----:B------:R-:W-:Y:S01]  /*0740*/  IMAD R0, R7, -0x800000, R5 ;  /* 0xff80000007007824 */ /* 0x000fe200078e0205 */
[----:B------:R-:W-:Y:S02]  /*0750*/  IADD3 R6, PT, PT, R6, -0x7, R7 ;  /* 0xfffffff906067810 */ /* 0x000fe40007ffe007 */
[----:B------:R-:W-:-:S03]  /*0760*/  FADD.FTZ R9, -RZ, -UR4 ;  /* 0x80000004ff097e21 */ /* 0x000fc60008010100 */
[----:B------:R-:W0:Y:S02]  /*0770*/  MUFU.RCP R8, UR4 ;  /* 0x0000000400087d08 */ /* 0x000e240008001000 */
        /* <DEDUP_REMOVED lines=9> */
[----:B------:R-:W-:-:S05]  /*0810*/  IMAD.IADD R10, R0, 0x1, R6 ;  /* 0x00000001000a7824 */ /* 0x000fca00078e0206 */
        /* <DEDUP_REMOVED lines=11> */
[C---:B------:R-:W-:Y:S01]  /*08d0*/  VIADD R7, R10.reuse, 0x20 ;  /* 0x000000200a077836 */ /* 0x040fe20000000000 */
[C---:B------:R-:W-:Y:S02]  /*08e0*/  ISETP.NE.AND P2, PT, R10.reuse, RZ, PT ;  /* 0x000000ff0a00720c */ /* 0x040fe40003f45270 */
[----:B------:R-:W-:Y:S02]  /*08f0*/  ISETP.NE.AND P1, PT, R10, RZ, PT ;  /* 0x000000ff0a00720c */ /* 0x000fe40003f25270 */
[----:B------:R-:W-:Y:S01]  /*0900*/  LOP3.LUT R6, R0, 0x7fffff, RZ, 0xc0, !PT ;  /* 0x007fffff00067812 */ /* 0x000fe200078ec0ff */
[CCC-:B------:R-:W-:Y:S01]  /*0910*/  FFMA.RP R0, R11.reuse, R9.reuse, R8.reuse ;  /* 0x000000090b007223 */ /* 0x1c0fe20000008008 */
[----:B------:R-:W-:Y:S01]  /*0920*/  FFMA.RM R11, R11, R9, R8 ;  /* 0x000000090b0b7223 */ /* 0x000fe20000004008 */
[----:B------:R-:W-:Y:S01]  /*0930*/  IMAD.MOV R9, RZ, RZ, -R10 ;  /* 0x000000ffff097224 */ /* 0x000fe200078e0a0a */
[----:B------:R-:W-:-:S03]  /*0940*/  LOP3.LUT R6, R6, 0x800000, RZ, 0xfc, !PT ;  /* 0x0080000006067812 */ /* 0x000fc600078efcff */
        /* <DEDUP_REMOVED lines=9> */
[----:B------:R-:W-:-:S05]  /*09e0*/  LOP3.LUT R0, R0, R9, RZ, 0xc0, !PT ;  /* 0x0000000900007212 */ /* 0x000fca00078ec0ff */
[----:B------:R-:W-:-:S05]  /*09f0*/  IMAD.IADD R0, R7, 0x1, R0 ;  /* 0x0000000107007824 */ /* 0x000fca00078e0200 */
[----:B------:R-:W-:Y:S01]  /*0a00*/  LOP3.LUT R5, R0, R5, RZ, 0xfc, !PT ;  /* 0x0000000500057212 */ /* 0x000fe200078efcff */
[----:B------:R-:W-:Y:S06]  /*0a10*/  BRA `(.L_x_66) ;  /* 0x0000000000107947 */ /* 0x000fec0003800000 */
.L_x_65:
[----:B------:R-:W-:-:S04]  /*0a20*/  LOP3.LUT R5, R5, 0x80000000, RZ, 0xc0, !PT ;  /* 0x8000000005057812 */ /* 0x000fc800078ec0ff */
[----:B------:R-:W-:Y:S01]  /*0a30*/  LOP3.LUT R5, R5, 0x7f800000, RZ, 0xfc, !PT ;  /* 0x7f80000005057812 */ /* 0x000fe200078efcff */
[----:B------:R-:W-:Y:S06]  /*0a40*/  BRA `(.L_x_66) ;  /* 0x0000000000047947 */ /* 0x000fec0003800000 */
.L_x_64:
[----:B------:R-:W-:-:S07]  /*0a50*/  LEA R5, R6, R5, 0x17 ;  /* 0x0000000506057211 */ /* 0x000fce00078eb8ff */
.L_x_66:
[----:B------:R-:W-:Y:S05]  /*0a60*/  BSYNC.RECONVERGENT B2 ;  /* 0x0000000000027941 */ /* 0x000fea0003800200 */
.L_x_63:
[----:B------:R-:W-:Y:S05]  /*0a70*/  BRA `(.L_x_67) ;  /* 0x0000000000207947 */ /* 0x000fea0003800000 */
.L_x_62:
[----:B------:R-:W-:-:S04]  /*0a80*/  LOP3.LUT R5, R6, 0x80000000, R5, 0x48, !PT ;  /* 0x8000000006057812 */ /* 0x000fc800078e4805 */
[----:B------:R-:W-:Y:S01]  /*0a90*/  LOP3.LUT R5, R5, 0x7f800000, RZ, 0xfc, !PT ;  /* 0x7f80000005057812 */ /* 0x000fe200078efcff */
[----:B------:R-:W-:Y:S06]  /*0aa0*/  BRA `(.L_x_67) ;  /* 0x0000000000147947 */ /* 0x000fec0003800000 */
.L_x_61:
[----:B------:R-:W-:Y:S01]  /*0ab0*/  LOP3.LUT R5, R6, 0x80000000, R5, 0x48, !PT ;  /* 0x8000000006057812 */ /* 0x000fe200078e4805 */
[----:B------:R-:W-:Y:S06]  /*0ac0*/  BRA `(.L_x_67) ;  /* 0x00000000000c7947 */ /* 0x000fec0003800000 */
.L_x_60:
[----:B------:R-:W0:Y:S01]  /*0ad0*/  MUFU.RSQ R5, -QNAN ;  /* 0xffc0000000057908 */ /* 0x000e220000001400 */
[----:B------:R-:W-:Y:S05]  /*0ae0*/  BRA `(.L_x_67) ;  /* 0x0000000000047947 */ /* 0x000fea0003800000 */
.L_x_59:
[----:B------:R-:W-:-:S07]  /*0af0*/  FADD.FTZ R5, R0, 255 ;  /* 0x437f000000057421 */ /* 0x000fce0000010000 */
.L_x_67:
[----:B------:R-:W-:Y:S05]  /*0b00*/  BSYNC.RECONVERGENT B0 ;  /* 0x0000000000007941 */ /* 0x000fea0003800200 */
.L_x_56:
[----:B0-----:R-:W-:Y:S02]  /*0b10*/  IMAD.MOV.U32 R7, RZ, RZ, R5 ;  /* 0x000000ffff077224 */ /* 0x001fe400078e0005 */
[----:B------:R-:W-:-:S04]  /*0b20*/  IMAD.MOV.U32 R5, RZ, RZ, 0x0 ;  /* 0x00000000ff057424 */ /* 0x000fc800078e00ff */
[----:B------:R-:W-:Y:S05]  /*0b30*/  RET.REL.NODEC R4 `(_Z15nhwc2nchwKernelPKhPfiiii) ;  /* 0xfffffff404307950 */ /* 0x000fea0003c3ffff */
.L_x_68:
        /* <DEDUP_REMOVED lines=12> */
.L_x_72:


//--------------------- .nv.shared.reserved.0     --------------------------
	.section	.nv.shared.reserved.0,"aw",@nobits
	.weak		__nv_reservedSMEM_offset_0_alias
	.size		__nv_reservedSMEM_offset_0_alias, 0, 64
	.other		__nv_reservedSMEM_offset_0_alias,@"STO_CUDA_RESERVED_SHARED STV_DEFAULT"
__nv_reservedSMEM_offset_0_alias:
	.zero		0
	.zero		64


//--------------------- .nv.shared._Z16seg_image_KernelIhLm19EEvPKT_PhPKhm --------------------------
	.section	.nv.shared._Z16seg_image_KernelIhLm19EEvPKT_PhPKhm,"aw",@nobits
	.sectionflags	@""
.nv.shared._Z16seg_image_KernelIhLm19EEvPKT_PhPKhm:
	.zero		1081


//--------------------- .nv.constant0._Z17flow_image_KernelIfEvPKT_Phm --------------------------
	.section	.nv.constant0._Z17flow_image_KernelIfEvPKT_Phm,"a",@progbits
	.sectionflags	@""
	.align	4
.nv.constant0._Z17flow_image_KernelIfEvPKT_Phm:
	.zero		920


//--------------------- .nv.constant0._Z16seg_image_KernelIhLm19EEvPKT_PhPKhm --------------------------
	.section	.nv.constant0._Z16seg_image_KernelIhLm19EEvPKT_PhPKhm,"a",@progbits
	.sectionflags	@""
	.align	4
.nv.constant0._Z16seg_image_KernelIhLm19EEvPKT_PhPKhm:
	.zero		928


//--------------------- .nv.constant0._Z17argmax_chw_KernelIfhEvPKT_PT0_mm --------------------------
	.section	.nv.constant0._Z17argmax_chw_KernelIfhEvPKT_PT0_mm,"a",@progbits
	.sectionflags	@""
	.align	4
.nv.constant0._Z17argmax_chw_KernelIfhEvPKT_PT0_mm:
	.zero		928


//--------------------- .nv.constant0._Z22normalizeChannelKernelIfEvPT_mS0_S0_ --------------------------
	.section	.nv.constant0._Z22normalizeChannelKernelIfEvPT_mS0_S0_,"a",@progbits
	.sectionflags	@""
	.align	4
.nv.constant0._Z22normalizeChannelKernelIfEvPT_mS0_S0_:
	.zero		920


//--------------------- .nv.constant0._Z15nhwc2nchwKernelPKhPfiiii --------------------------
	.section	.nv.constant0._Z15nhwc2nchwKernelPKhPfiiii,"a",@progbits
	.sectionflags	@""
	.align	4
.nv.constant0._Z15nhwc2nchwKernelPKhPfiiii:
	.zero		928


//--------------------- SYMBOLS --------------------------

	.type		.nv.reservedSmem.offset0,@object
	.size		.nv.reservedSmem.offset0,0x4
	.type		.nv.reservedSmem.cap,@object
	.size		.nv.reservedSmem.cap,0x4
